	.target	sm_100a

	.elftype	@"ET_EXEC"


//--------------------- .note.nv.tkinfo           --------------------------
	.section	.note.nv.tkinfo,"",@"SHT_NOTE"
	.sectionflags	@"SHF_NOTE_NV_TKINFO"
	.tkinfo
        /*0018*/ 	.word	0x00000002
        /*0030*/ 	.string	""
        /*0030*/ 	.string	"ptxas"
        /*0030*/ 	.string	"Cuda compilation tools, release 13.0, V13.0.88"
        /*0030*/ 	.string	"Build cuda_13.0.r13.0/compiler.36424714_0"
        /*0030*/ 	.string	"-arch sm_100a -m 64 "



//--------------------- .note.nv.cuinfo           --------------------------
	.section	.note.nv.cuinfo,"",@"SHT_NOTE"
	.sectionflags	@"SHF_NOTE_NV_CUINFO"
        /*0018*/ 	.short	0x0002
        /*001a*/ 	.short	0x0064
        /*001c*/ 	.short	0x0082
	.zero		2


//--------------------- .nv.info                  --------------------------
	.section	.nv.info,"",@"SHT_CUDA_INFO"
	.align	4


	//----- nvinfo : EIATTR_REGCOUNT
	.align		4
        /*0000*/ 	.byte	0x04, 0x2f
        /*0002*/ 	.short	(.L_19 - .L_18)
	.align		4
.L_18:
        /*0004*/ 	.word	index@(_ZN7cutlass13device_kernelINS_4gemm6kernel13GemmUniversalIN4cute5tupleIJiiiiEEENS1_10collective13CollectiveMmaINS1_35MainloopSm100TmaUmmaWarpSpecializedILi2ELi2ELi4ENS5_IJNS4_1CILi2EEENSA_ILi1EEESC_EEEEENS5_IJNSA_ILi256EEENSA_ILi64EEENSA_ILi128EEEEEEfNS5_IJlSC_lEEEfSJ_NS4_8TiledMMAINS4_8MMA_AtomIJNS4_23SM100_MMA_TF32_2x1SM_SSINS_10tfloat32_tESN_fLi256ELi64ELNS4_4UMMA5MajorE0ELSP_0ELNSO_7ScaleInE0ELSQ_0EEEEEENS4_6LayoutINS5_IJSC_SC_SC_EEENS5_IJNSA_ILi0EEESV_SV_EEEEENS5_IJNS4_10UnderscoreESY_SY_EEEEENS4_18SM100_TMA_2SM_LOADENS4_14ComposedLayoutINS4_7SwizzleILi3ELi4ELi3EEENS4_18smem_ptr_flag_bitsILi32EEENST_INS5_IJNSA_ILi8EEENSA_ILi32EEEEEENS5_IJS18_SC_EEEEEEEvNS4_8identityES11_S1C_vS1D_EENS_8epilogue10collective18CollectiveEpilogueINS1F_23Sm100TmaWarpSpecializedILi4ELi2ELi16ELb1ELb0EEEJNS5_IJSH_SG_SH_EEENS5_IJNST_ISH_SC_EENST_INSA_ILi16EEESC_EEEEEfSJ_fSJ_NS1F_6fusion15FusionCallbacksIS1J_NS1P_17LinearCombinationIffffLNS_15FloatRoundStyleE2EEES1K_S1O_JEEENS4_5SM1004TMEM4LOAD26SM100_TMEM_LOAD_32dp32b16xENS4_13SM90_TMA_LOADENS12_INS13_ILi2ELi4ELi3EEES16_NST_INS5_IJS17_S1M_EEENS5_IJS1M_SC_EEEEEEENS4_39AutoVectorizingCopyWithAssumedAlignmentILi128EEENS4_14SM90_TMA_STOREES24_S26_S26_EEEvvEEEEvNT_6ParamsE)
        /*0008*/ 	.word	0x0000005a


	//----- nvinfo : EIATTR_FRAME_SIZE
	.align		4
.L_19:
        /*000c*/ 	.byte	0x04, 0x11
        /*000e*/ 	.short	(.L_21 - .L_20)
	.align		4
.L_20:
        /*0010*/ 	.word	index@($__internal_2_$__cuda_sm10x_tcgen05_guardrail_trap_unallocated_columns_being_dealloced)
        /*0014*/ 	.word	0x00000000


	//----- nvinfo : EIATTR_FRAME_SIZE
	.align		4
.L_21:
        /*0018*/ 	.byte	0x04, 0x11
        /*001a*/ 	.short	(.L_23 - .L_22)
	.align		4
.L_22:
        /*001c*/ 	.word	index@($__internal_1_$__cuda_sm10x_tcgen05_guardrail_trap_phase_invalid_during_alloc)
        /*0020*/ 	.word	0x00000000


	//----- nvinfo : EIATTR_FRAME_SIZE
	.align		4
.L_23:
        /*0024*/ 	.byte	0x04, 0x11
        /*0026*/ 	.short	(.L_25 - .L_24)
	.align		4
.L_24:
        /*0028*/ 	.word	index@($__internal_0_$__cuda_sm10x_tcgen05_guardrail_trap_col_being_dealloced_not_returned_by_alloc)
        /*002c*/ 	.word	0x00000000


	//----- nvinfo : EIATTR_FRAME_SIZE
	.align		4
.L_25:
        /*0030*/ 	.byte	0x04, 0x11
        /*0032*/ 	.short	(.L_27 - .L_26)
	.align		4
.L_26:
        /*0034*/ 	.word	index@(_ZN7cutlass13device_kernelINS_4gemm6kernel13GemmUniversalIN4cute5tupleIJiiiiEEENS1_10collective13CollectiveMmaINS1_35MainloopSm100TmaUmmaWarpSpecializedILi2ELi2ELi4ENS5_IJNS4_1CILi2EEENSA_ILi1EEESC_EEEEENS5_IJNSA_ILi256EEENSA_ILi64EEENSA_ILi128EEEEEEfNS5_IJlSC_lEEEfSJ_NS4_8TiledMMAINS4_8MMA_AtomIJNS4_23SM100_MMA_TF32_2x1SM_SSINS_10tfloat32_tESN_fLi256ELi64ELNS4_4UMMA5MajorE0ELSP_0ELNSO_7ScaleInE0ELSQ_0EEEEEENS4_6LayoutINS5_IJSC_SC_SC_EEENS5_IJNSA_ILi0EEESV_SV_EEEEENS5_IJNS4_10UnderscoreESY_SY_EEEEENS4_18SM100_TMA_2SM_LOADENS4_14ComposedLayoutINS4_7SwizzleILi3ELi4ELi3EEENS4_18smem_ptr_flag_bitsILi32EEENST_INS5_IJNSA_ILi8EEENSA_ILi32EEEEEENS5_IJS18_SC_EEEEEEEvNS4_8identityES11_S1C_vS1D_EENS_8epilogue10collective18CollectiveEpilogueINS1F_23Sm100TmaWarpSpecializedILi4ELi2ELi16ELb1ELb0EEEJNS5_IJSH_SG_SH_EEENS5_IJNST_ISH_SC_EENST_INSA_ILi16EEESC_EEEEEfSJ_fSJ_NS1F_6fusion15FusionCallbacksIS1J_NS1P_17LinearCombinationIffffLNS_15FloatRoundStyleE2EEES1K_S1O_JEEENS4_5SM1004TMEM4LOAD26SM100_TMEM_LOAD_32dp32b16xENS4_13SM90_TMA_LOADENS12_INS13_ILi2ELi4ELi3EEES16_NST_INS5_IJS17_S1M_EEENS5_IJS1M_SC_EEEEEEENS4_39AutoVectorizingCopyWithAssumedAlignmentILi128EEENS4_14SM90_TMA_STOREES24_S26_S26_EEEvvEEEEvNT_6ParamsE)
        /*0038*/ 	.word	0x00000000


	//----- nvinfo : EIATTR_MIN_STACK_SIZE
	.align		4
.L_27:
        /*003c*/ 	.byte	0x04, 0x12
        /*003e*/ 	.short	(.L_29 - .L_28)
	.align		4
.L_28:
        /*0040*/ 	.word	index@(_ZN7cutlass13device_kernelINS_4gemm6kernel13GemmUniversalIN4cute5tupleIJiiiiEEENS1_10collective13CollectiveMmaINS1_35MainloopSm100TmaUmmaWarpSpecializedILi2ELi2ELi4ENS5_IJNS4_1CILi2EEENSA_ILi1EEESC_EEEEENS5_IJNSA_ILi256EEENSA_ILi64EEENSA_ILi128EEEEEEfNS5_IJlSC_lEEEfSJ_NS4_8TiledMMAINS4_8MMA_AtomIJNS4_23SM100_MMA_TF32_2x1SM_SSINS_10tfloat32_tESN_fLi256ELi64ELNS4_4UMMA5MajorE0ELSP_0ELNSO_7ScaleInE0ELSQ_0EEEEEENS4_6LayoutINS5_IJSC_SC_SC_EEENS5_IJNSA_ILi0EEESV_SV_EEEEENS5_IJNS4_10UnderscoreESY_SY_EEEEENS4_18SM100_TMA_2SM_LOADENS4_14ComposedLayoutINS4_7SwizzleILi3ELi4ELi3EEENS4_18smem_ptr_flag_bitsILi32EEENST_INS5_IJNSA_ILi8EEENSA_ILi32EEEEEENS5_IJS18_SC_EEEEEEEvNS4_8identityES11_S1C_vS1D_EENS_8epilogue10collective18CollectiveEpilogueINS1F_23Sm100TmaWarpSpecializedILi4ELi2ELi16ELb1ELb0EEEJNS5_IJSH_SG_SH_EEENS5_IJNST_ISH_SC_EENST_INSA_ILi16EEESC_EEEEEfSJ_fSJ_NS1F_6fusion15FusionCallbacksIS1J_NS1P_17LinearCombinationIffffLNS_15FloatRoundStyleE2EEES1K_S1O_JEEENS4_5SM1004TMEM4LOAD26SM100_TMEM_LOAD_32dp32b16xENS4_13SM90_TMA_LOADENS12_INS13_ILi2ELi4ELi3EEES16_NST_INS5_IJS17_S1M_EEENS5_IJS1M_SC_EEEEEEENS4_39AutoVectorizingCopyWithAssumedAlignmentILi128EEENS4_14SM90_TMA_STOREES24_S26_S26_EEEvvEEEEvNT_6ParamsE)
        /*0044*/ 	.word	0x00000000
.L_29:


//--------------------- .nv.compat                --------------------------
	.section	.nv.compat,"",@"SHT_CUDA_COMPAT_INFO"
	.align	4
        /*0000*/ 	.byte	0x02, 0x09, 0x01, 0x00, 0x02, 0x02, 0x02, 0x00, 0x02, 0x05, 0x05, 0x00, 0x03, 0x07, 0x01, 0x01
        /*0010*/ 	.byte	0x02, 0x03, 0x01, 0x00, 0x02, 0x06, 0x01, 0x00, 0x04, 0x0b, 0x08, 0x00, 0x09, 0x00, 0x00, 0x00
        /*0020*/ 	.byte	0x00, 0x00, 0x00, 0x00


//--------------------- .nv.info._ZN7cutlass13device_kernelINS_4gemm6kernel13GemmUniversalIN4cute5tupleIJiiiiEEENS1_10collective13CollectiveMmaINS1_35MainloopSm100TmaUmmaWarpSpecializedILi2ELi2ELi4ENS5_IJNS4_1CILi2EEENSA_ILi1EEESC_EEEEENS5_IJNSA_ILi256EEENSA_ILi64EEENSA_ILi128EEEEEEfNS5_IJlSC_lEEEfSJ_NS4_8TiledMMAINS4_8MMA_AtomIJNS4_23SM100_MMA_TF32_2x1SM_SSINS_10tfloat32_tESN_fLi256ELi64ELNS4_4UMMA5MajorE0ELSP_0ELNSO_7ScaleInE0ELSQ_0EEEEEENS4_6LayoutINS5_IJSC_SC_SC_EEENS5_IJNSA_ILi0EEESV_SV_EEEEENS5_IJNS4_10UnderscoreESY_SY_EEEEENS4_18SM100_TMA_2SM_LOADENS4_14ComposedLayoutINS4_7SwizzleILi3ELi4ELi3EEENS4_18smem_ptr_flag_bitsILi32EEENST_INS5_IJNSA_ILi8EEENSA_ILi32EEEEEENS5_IJS18_SC_EEEEEEEvNS4_8identityES11_S1C_vS1D_EENS_8epilogue10collective18CollectiveEpilogueINS1F_23Sm100TmaWarpSpecializedILi4ELi2ELi16ELb1ELb0EEEJNS5_IJSH_SG_SH_EEENS5_IJNST_ISH_SC_EENST_INSA_ILi16EEESC_EEEEEfSJ_fSJ_NS1F_6fusion15FusionCallbacksIS1J_NS1P_17LinearCombinationIffffLNS_15FloatRoundStyleE2EEES1K_S1O_JEEENS4_5SM1004TMEM4LOAD26SM100_TMEM_LOAD_32dp32b16xENS4_13SM90_TMA_LOADENS12_INS13_ILi2ELi4ELi3EEES16_NST_INS5_IJS17_S1M_EEENS5_IJS1M_SC_EEEEEEENS4_39AutoVectorizingCopyWithAssumedAlignmentILi128EEENS4_14SM90_TMA_STOREES24_S26_S26_EEEvvEEEEvNT_6ParamsE --------------------------
	.section	.nv.info._ZN7cutlass13device_kernelINS_4gemm6kernel13GemmUniversalIN4cute5tupleIJiiiiEEENS1_10collective13CollectiveMmaINS1_35MainloopSm100TmaUmmaWarpSpecializedILi2ELi2ELi4ENS5_IJNS4_1CILi2EEENSA_ILi1EEESC_EEEEENS5_IJNSA_ILi256EEENSA_ILi64EEENSA_ILi128EEEEEEfNS5_IJlSC_lEEEfSJ_NS4_8TiledMMAINS4_8MMA_AtomIJNS4_23SM100_MMA_TF32_2x1SM_SSINS_10tfloat32_tESN_fLi256ELi64ELNS4_4UMMA5MajorE0ELSP_0ELNSO_7ScaleInE0ELSQ_0EEEEEENS4_6LayoutINS5_IJSC_SC_SC_EEENS5_IJNSA_ILi0EEESV_SV_EEEEENS5_IJNS4_10UnderscoreESY_SY_EEEEENS4_18SM100_TMA_2SM_LOADENS4_14ComposedLayoutINS4_7SwizzleILi3ELi4ELi3EEENS4_18smem_ptr_flag_bitsILi32EEENST_INS5_IJNSA_ILi8EEENSA_ILi32EEEEEENS5_IJS18_SC_EEEEEEEvNS4_8identityES11_S1C_vS1D_EENS_8epilogue10collective18CollectiveEpilogueINS1F_23Sm100TmaWarpSpecializedILi4ELi2ELi16ELb1ELb0EEEJNS5_IJSH_SG_SH_EEENS5_IJNST_ISH_SC_EENST_INSA_ILi16EEESC_EEEEEfSJ_fSJ_NS1F_6fusion15FusionCallbacksIS1J_NS1P_17LinearCombinationIffffLNS_15FloatRoundStyleE2EEES1K_S1O_JEEENS4_5SM1004TMEM4LOAD26SM100_TMEM_LOAD_32dp32b16xENS4_13SM90_TMA_LOADENS12_INS13_ILi2ELi4ELi3EEES16_NST_INS5_IJS17_S1M_EEENS5_IJS1M_SC_EEEEEEENS4_39AutoVectorizingCopyWithAssumedAlignmentILi128EEENS4_14SM90_TMA_STOREES24_S26_S26_EEEvvEEEEvNT_6ParamsE,"",@"SHT_CUDA_INFO"
	.sectionflags	@""
	.align	4


	//----- nvinfo : EIATTR_CUDA_API_VERSION
	.align		4
        /*0000*/ 	.byte	0x04, 0x37
        /*0002*/ 	.short	(.L_31 - .L_30)
.L_30:
        /*0004*/ 	.word	0x00000082


	//----- nvinfo : EIATTR_KPARAM_INFO
	.align		4
.L_31:
        /*0008*/ 	.byte	0x04, 0x17
        /*000a*/ 	.short	(.L_33 - .L_32)
.L_32:
        /*000c*/ 	.word	0x00000000
        /*0010*/ 	.short	0x0000
        /*0012*/ 	.short	0x0000
        /*0014*/ 	.byte	0x00, 0xf0, 0x01, 0x20


	//----- nvinfo : EIATTR_AT_ENTRY_FRAGMENTS
	.align		4
.L_33:
        /*0018*/ 	.byte	0x04, 0x4f
        /*001a*/ 	.short	(.L_35 - .L_34)


	//   ....[0]....
.L_34:
        /*001c*/ 	.word	0x00000007


	//----- nvinfo : EIATTR_RESERVED_SMEM_USED
	.align		4
.L_35:
        /*0020*/ 	.byte	0x01, 0x41
	.zero		2


	//----- nvinfo : EIATTR_SPARSE_MMA_MASK
	.align		4
        /*0024*/ 	.byte	0x03, 0x50
        /*0026*/ 	.short	0x0000


	//----- nvinfo : EIATTR_TCGEN05_2CTA_USED
	.align		4
        /*0028*/ 	.byte	0x01, 0x52
	.zero		2


	//----- nvinfo : EIATTR_MAXREG_COUNT
	.align		4
        /*002c*/ 	.byte	0x03, 0x1b
        /*002e*/ 	.short	0x00ff


	//----- nvinfo : EIATTR_NUM_BARRIERS
	.align		4
        /*0030*/ 	.byte	0x02, 0x4c
        /*0032*/ 	.byte	0x07
	.zero		1


	//----- nvinfo : EIATTR_EXTERNS
	.align		4
        /*0034*/ 	.byte	0x04, 0x0f
        /*0036*/ 	.short	(.L_37 - .L_36)


	//   ....[0]....
	.align		4
.L_36:
        /*0038*/ 	.word	index@(__assertfail)


	//----- nvinfo : EIATTR_MERCURY_ISA_VERSION
	.align		4
.L_37:
        /*003c*/ 	.byte	0x03, 0x5f
        /*003e*/ 	.short	0x0101


	//----- nvinfo : EIATTR_INT_WARP_WIDE_INSTR_OFFSETS
	.align		4
        /*0040*/ 	.byte	0x04, 0x31
        /*0042*/ 	.short	(.L_39 - .L_38)


	//   ....[0]....
.L_38:
        /*0044*/ 	.word	0x00000d00


	//   ....[1]....
        /*0048*/ 	.word	0x00000da0


	//   ....[2]....
        /*004c*/ 	.word	0x000025a0


	//   ....[3]....
        /*0050*/ 	.word	0x00004930


	//   ....[4]....
        /*0054*/ 	.word	0x00004960


	//   ....[5]....
        /*0058*/ 	.word	0x00004980


	//   ....[6]....
        /*005c*/ 	.word	0x000052b0


	//   ....[7]....
        /*0060*/ 	.word	0x00005310


	//   ....[8]....
        /*0064*/ 	.word	0x00005400


	//   ....[9]....
        /*0068*/ 	.word	0x00005470


	//   ....[10]....
        /*006c*/ 	.word	0x00005580


	//   ....[11]....
        /*0070*/ 	.word	0x00005610


	//   ....[12]....
        /*0074*/ 	.word	0x000057e0


	//   ....[13]....
        /*0078*/ 	.word	0x00005890


	//----- nvinfo : EIATTR_COOP_GROUP_MASK_REGIDS
	.align		4
.L_39:
        /*007c*/ 	.byte	0x04, 0x29
        /*007e*/ 	.short	(.L_41 - .L_40)


	//   ....[0]....
.L_40:
        /*0080*/ 	.word	0xffffffff


	//   ....[1]....
        /*0084*/ 	.word	0xffffffff


	//   ....[2]....
        /*0088*/ 	.word	0xffffffff


	//   ....[3]....
        /*008c*/ 	.word	0xffffffff


	//   ....[4]....
        /*0090*/ 	.word	0xffffffff


	//   ....[5]....
        /*0094*/ 	.word	0xffffffff


	//   ....[6]....
        /*0098*/ 	.word	0xffffffff


	//   ....[7]....
        /*009c*/ 	.word	0xffffffff


	//   ....[8]....
        /*00a0*/ 	.word	0xffffffff


	//   ....[9]....
        /*00a4*/ 	.word	0xffffffff


	//   ....[10]....
        /*00a8*/ 	.word	0xffffffff


	//   ....[11]....
        /*00ac*/ 	.word	0xffffffff


	//   ....[12]....
        /*00b0*/ 	.word	0xffffffff


	//   ....[13]....
        /*00b4*/ 	.word	0xffffffff


	//----- nvinfo : EIATTR_COOP_GROUP_INSTR_OFFSETS
	.align		4
.L_41:
        /*00b8*/ 	.byte	0x04, 0x28
        /*00ba*/ 	.short	(.L_43 - .L_42)


	//   ....[0]....
.L_42:
        /*00bc*/ 	.word	0x000000e0


	//   ....[1]....
        /*00c0*/ 	.word	0x00000520


	//   ....[2]....
        /*00c4*/ 	.word	0x00000670


	//   ....[3]....
        /*00c8*/ 	.word	0x00000800


	//   ....[4]....
        /*00cc*/ 	.word	0x000008f0


	//   ....[5]....
        /*00d0*/ 	.word	0x00000a50


	//   ....[6]....
        /*00d4*/ 	.word	0x00000be0


	//   ....[7]....
        /*00d8*/ 	.word	0x00000e20


	//   ....[8]....
        /*00dc*/ 	.word	0x00002480


	//   ....[9]....
        /*00e0*/ 	.word	0x00003140


	//   ....[10]....
        /*00e4*/ 	.word	0x00003650


	//   ....[11]....
        /*00e8*/ 	.word	0x000038f0


	//   ....[12]....
        /*00ec*/ 	.word	0x00004820


	//   ....[13]....
        /*00f0*/ 	.word	0x00004a40


	//----- nvinfo : EIATTR_VRC_CTA_INIT_COUNT
	.align		4
.L_43:
        /*00f4*/ 	.byte	0x02, 0x4a
        /*00f6*/ 	.byte	0x80
	.zero		1


	//----- nvinfo : EIATTR_SYSCALL_OFFSETS
	.align		4
        /*00f8*/ 	.byte	0x04, 0x46
        /*00fa*/ 	.short	(.L_45 - .L_44)


	//   ....[0]....
.L_44:
        /*00fc*/ 	.word	0x000063c0


	//   ....[1]....
        /*0100*/ 	.word	0x000064b0


	//   ....[2]....
        /*0104*/ 	.word	0x00006c20


	//   ....[3]....
        /*0108*/ 	.word	0x000073a0


	//   ....[4]....
        /*010c*/ 	.word	0x00007af0


	//   ....[5]....
        /*0110*/ 	.word	0x00008240


	//----- nvinfo : EIATTR_MBARRIER_INSTR_OFFSETS
	.align		4
.L_45:
        /*0114*/ 	.byte	0x04, 0x39
        /*0116*/ 	.short	(.L_47 - .L_46)


	//   ....[0]....
.L_46:
        /*0118*/ 	.word	0x00000620
        /*011c*/ 	.word	0x000000ff
        /*0120*/ 	.word	0x00000000
        /*0124*/ 	.short	0x0100
        /*0126*/ 	.byte	0x04
	.zero		1


	//   ....[1]....
        /*0128*/ 	.word	0x00000630
        /*012c*/ 	.word	0x000000ff
        /*0130*/ 	.word	0x00000010
        /*0134*/ 	.short	0x0100
        /*0136*/ 	.byte	0x04
	.zero		1


	//   ....[2]....
        /*0138*/ 	.word	0x00000640
        /*013c*/ 	.word	0x000000ff
        /*0140*/ 	.word	0x00000008
        /*0144*/ 	.short	0x0100
        /*0146*/ 	.byte	0x04
	.zero		1


	//   ....[3]....
        /*0148*/ 	.word	0x00000650
        /*014c*/ 	.word	0x000000ff
        /*0150*/ 	.word	0x00000018
        /*0154*/ 	.short	0x0100
        /*0156*/ 	.byte	0x04
	.zero		1


	//   ....[4]....
        /*0158*/ 	.word	0x00000770
        /*015c*/ 	.word	0x000000ff
        /*0160*/ 	.word	0x00000020
        /*0164*/ 	.short	0x0100
        /*0166*/ 	.byte	0x04
	.zero		1


	//   ....[5]....
        /*0168*/ 	.word	0x00000780
        /*016c*/ 	.word	0x000000ff
        /*0170*/ 	.word	0x00000040
        /*0174*/ 	.short	0x0100
        /*0176*/ 	.byte	0x04
	.zero		1


	//   ....[6]....
        /*0178*/ 	.word	0x00000790
        /*017c*/ 	.word	0x000000ff
        /*0180*/ 	.word	0x00000028
        /*0184*/ 	.short	0x0100
        /*0186*/ 	.byte	0x04
	.zero		1


	//   ....[7]....
        /*0188*/ 	.word	0x000007a0
        /*018c*/ 	.word	0x000000ff
        /*0190*/ 	.word	0x00000048
        /*0194*/ 	.short	0x0100
        /*0196*/ 	.byte	0x04
	.zero		1


	//   ....[8]....
        /*0198*/ 	.word	0x000007b0
        /*019c*/ 	.word	0x000000ff
        /*01a0*/ 	.word	0x00000030
        /*01a4*/ 	.short	0x0100
        /*01a6*/ 	.byte	0x04
	.zero		1


	//   ....[9]....
        /*01a8*/ 	.word	0x000007c0
        /*01ac*/ 	.word	0x000000ff
        /*01b0*/ 	.word	0x00000050
        /*01b4*/ 	.short	0x0100
        /*01b6*/ 	.byte	0x04
	.zero		1


	//   ....[10]....
        /*01b8*/ 	.word	0x000007d0
        /*01bc*/ 	.word	0x000000ff
        /*01c0*/ 	.word	0x00000038
        /*01c4*/ 	.short	0x0100
        /*01c6*/ 	.byte	0x04
	.zero		1


	//   ....[11]....
        /*01c8*/ 	.word	0x000007e0
        /*01cc*/ 	.word	0x000000ff
        /*01d0*/ 	.word	0x00000058
        /*01d4*/ 	.short	0x0100
        /*01d6*/ 	.byte	0x04
	.zero		1


	//   ....[12]....
        /*01d8*/ 	.word	0x000008c0
        /*01dc*/ 	.word	0x000000ff
        /*01e0*/ 	.word	0x00000060
        /*01e4*/ 	.short	0x0100
        /*01e6*/ 	.byte	0x06
	.zero		1


	//   ....[13]....
        /*01e8*/ 	.word	0x000008d0
        /*01ec*/ 	.word	0x000000ff
        /*01f0*/ 	.word	0x00000068
        /*01f4*/ 	.short	0x0100
        /*01f6*/ 	.byte	0x06
	.zero		1


	//   ....[14]....
        /*01f8*/ 	.word	0x00000a00
        /*01fc*/ 	.word	0x000000ff
        /*0200*/ 	.word	0x00000070
        /*0204*/ 	.short	0x0100
        /*0206*/ 	.byte	0x06
	.zero		1


	//   ....[15]....
        /*0208*/ 	.word	0x00000a10
        /*020c*/ 	.word	0x000000ff
        /*0210*/ 	.word	0x00000080
        /*0214*/ 	.short	0x0100
        /*0216*/ 	.byte	0x06
	.zero		1


	//   ....[16]....
        /*0218*/ 	.word	0x00000a20
        /*021c*/ 	.word	0x000000ff
        /*0220*/ 	.word	0x00000078
        /*0224*/ 	.short	0x0100
        /*0226*/ 	.byte	0x06
	.zero		1


	//   ....[17]....
        /*0228*/ 	.word	0x00000a30
        /*022c*/ 	.word	0x000000ff
        /*0230*/ 	.word	0x00000088
        /*0234*/ 	.short	0x0100
        /*0236*/ 	.byte	0x06
	.zero		1


	//   ....[18]....
        /*0238*/ 	.word	0x00000b50
        /*023c*/ 	.word	0x000000ff
        /*0240*/ 	.word	0x00000090
        /*0244*/ 	.short	0x0100
        /*0246*/ 	.byte	0x04
	.zero		1


	//   ....[19]....
        /*0248*/ 	.word	0x00000b60
        /*024c*/ 	.word	0x000000ff
        /*0250*/ 	.word	0x000000b0
        /*0254*/ 	.short	0x0100
        /*0256*/ 	.byte	0x04
	.zero		1


	//   ....[20]....
        /*0258*/ 	.word	0x00000b70
        /*025c*/ 	.word	0x000000ff
        /*0260*/ 	.word	0x00000098
        /*0264*/ 	.short	0x0100
        /*0266*/ 	.byte	0x04
	.zero		1


	//   ....[21]....
        /*0268*/ 	.word	0x00000b80
        /*026c*/ 	.word	0x000000ff
        /*0270*/ 	.word	0x000000b8
        /*0274*/ 	.short	0x0100
        /*0276*/ 	.byte	0x04
	.zero		1


	//   ....[22]....
        /*0278*/ 	.word	0x00000b90
        /*027c*/ 	.word	0x000000ff
        /*0280*/ 	.word	0x000000a0
        /*0284*/ 	.short	0x0100
        /*0286*/ 	.byte	0x04
	.zero		1


	//   ....[23]....
        /*0288*/ 	.word	0x00000ba0
        /*028c*/ 	.word	0x000000ff
        /*0290*/ 	.word	0x000000c0
        /*0294*/ 	.short	0x0100
        /*0296*/ 	.byte	0x04
	.zero		1


	//   ....[24]....
        /*0298*/ 	.word	0x00000bb0
        /*029c*/ 	.word	0x000000ff
        /*02a0*/ 	.word	0x000000a8
        /*02a4*/ 	.short	0x0100
        /*02a6*/ 	.byte	0x04
	.zero		1


	//   ....[25]....
        /*02a8*/ 	.word	0x00000bc0
        /*02ac*/ 	.word	0x000000ff
        /*02b0*/ 	.word	0x000000c8
        /*02b4*/ 	.short	0x0100
        /*02b6*/ 	.byte	0x04
	.zero		1


	//   ....[26]....
        /*02b8*/ 	.word	0x00000cb0
        /*02bc*/ 	.word	0x000000ff
        /*02c0*/ 	.word	0x000000d0
        /*02c4*/ 	.short	0x0100
        /*02c6*/ 	.byte	0x04
	.zero		1


	//   ....[27]....
        /*02c8*/ 	.word	0x00000cc0
        /*02cc*/ 	.word	0x000000ff
        /*02d0*/ 	.word	0x000000e0
        /*02d4*/ 	.short	0x0100
        /*02d6*/ 	.byte	0x04
	.zero		1


	//   ....[28]....
        /*02d8*/ 	.word	0x00000cd0
        /*02dc*/ 	.word	0x000000ff
        /*02e0*/ 	.word	0x000000d8
        /*02e4*/ 	.short	0x0100
        /*02e6*/ 	.byte	0x04
	.zero		1


	//   ....[29]....
        /*02e8*/ 	.word	0x00000ce0
        /*02ec*/ 	.word	0x000000ff
        /*02f0*/ 	.word	0x000000e8
        /*02f4*/ 	.short	0x0100
        /*02f6*/ 	.byte	0x04
	.zero		1


	//   ....[30]....
        /*02f8*/ 	.word	0x00000dd0
        /*02fc*/ 	.word	0x000000ff
        /*0300*/ 	.word	0x000000f0
        /*0304*/ 	.short	0x0100
        /*0306*/ 	.byte	0x06
	.zero		1


	//   ....[31]....
        /*0308*/ 	.word	0x000017e0
        /*030c*/ 	.word	0x00000002
        /*0310*/ 	.word	0x000000e0
        /*0314*/ 	.short	0x010a
        /*0316*/ 	.byte	0xff
	.zero		1


	//   ....[32]....
        /*0318*/ 	.word	0x00001810
        /*031c*/ 	.word	0x00000002
        /*0320*/ 	.word	0x000000d0
        /*0324*/ 	.short	0x0101
        /*0326*/ 	.byte	0xff
	.zero		1


	//   ....[33]....
        /*0328*/ 	.word	0x000018f0
        /*032c*/ 	.word	0x000000ff
        /*0330*/ 	.word	0x00000010
        /*0334*/ 	.short	0x010a
        /*0336*/ 	.byte	0x04
	.zero		1


	//   ....[34]....
        /*0338*/ 	.word	0x000019e0
        /*033c*/ 	.word	0x000000ff
        /*0340*/ 	.word	0x00000010
        /*0344*/ 	.short	0x010a
        /*0346*/ 	.byte	0x07
	.zero		1


	//   ....[35]....
        /*0348*/ 	.word	0x00001b40
        /*034c*/ 	.word	0x000000ff
        /*0350*/ 	.word	0x00000010
        /*0354*/ 	.short	0x010a
        /*0356*/ 	.byte	0x04
	.zero		1


	//   ....[36]....
        /*0358*/ 	.word	0x00001ef0
        /*035c*/ 	.word	0x000000ff
        /*0360*/ 	.word	0x00000068
        /*0364*/ 	.short	0x0101
        /*0366*/ 	.byte	0x15
	.zero		1


	//   ....[37]....
        /*0368*/ 	.word	0x00001f10
        /*036c*/ 	.word	0x000000ff
        /*0370*/ 	.word	0x00000010
        /*0374*/ 	.short	0x010a
        /*0376*/ 	.byte	0x04
	.zero		1


	//   ....[38]....
        /*0378*/ 	.word	0x00001f90
        /*037c*/ 	.word	0x000000ff
        /*0380*/ 	.word	0x00000010
        /*0384*/ 	.short	0x010a
        /*0386*/ 	.byte	0x07
	.zero		1


	//   ....[39]....
        /*0388*/ 	.word	0x000020d0
        /*038c*/ 	.word	0x000000ff
        /*0390*/ 	.word	0x00000010
        /*0394*/ 	.short	0x010a
        /*0396*/ 	.byte	0x04
	.zero		1


	//   ....[40]....
        /*0398*/ 	.word	0x000024b0
        /*039c*/ 	.word	0x00000002
        /*03a0*/ 	.word	0x00000070
        /*03a4*/ 	.short	0x010a
        /*03a6*/ 	.byte	0xff
	.zero		1


	//   ....[41]....
        /*03a8*/ 	.word	0x00002570
        /*03ac*/ 	.word	0x00000002
        /*03b0*/ 	.word	0x00000000
        /*03b4*/ 	.short	0x0101
        /*03b6*/ 	.byte	0xff
	.zero		1


	//   ....[42]....
        /*03b8*/ 	.word	0x00002ad0
        /*03bc*/ 	.word	0x000000ff
        /*03c0*/ 	.word	0x00000000
        /*03c4*/ 	.short	0x010a
        /*03c6*/ 	.byte	0x04
	.zero		1


	//   ....[43]....
        /*03c8*/ 	.word	0x00002b70
        /*03cc*/ 	.word	0x00000000
        /*03d0*/ 	.word	0x00000000
        /*03d4*/ 	.short	0x010a
        /*03d6*/ 	.byte	0xff
	.zero		1


	//   ....[44]....
        /*03d8*/ 	.word	0x00002ca0
        /*03dc*/ 	.word	0x00000000
        /*03e0*/ 	.word	0x000000d0
        /*03e4*/ 	.short	0x010a
        /*03e6*/ 	.byte	0xff
	.zero		1


	//   ....[45]....
        /*03e8*/ 	.word	0x00002d10
        /*03ec*/ 	.word	0x00000000
        /*03f0*/ 	.word	0x00000000
        /*03f4*/ 	.short	0x0101
        /*03f6*/ 	.byte	0xff
	.zero		1


	//   ....[46]....
        /*03f8*/ 	.word	0x00002d30
        /*03fc*/ 	.word	0x000000ff
        /*0400*/ 	.word	0x00000080
        /*0404*/ 	.short	0x010a
        /*0406*/ 	.byte	0x04
	.zero		1


	//   ....[47]....
        /*0408*/ 	.word	0x00002e50
        /*040c*/ 	.word	0x00000000
        /*0410*/ 	.word	0x00000070
        /*0414*/ 	.short	0x010a
        /*0416*/ 	.byte	0xff
	.zero		1


	//   ....[48]....
        /*0418*/ 	.word	0x00002f50
        /*041c*/ 	.word	0x00000000
        /*0420*/ 	.word	0x00000000
        /*0424*/ 	.short	0x0101
        /*0426*/ 	.byte	0xff
	.zero		1


	//   ....[49]....
        /*0428*/ 	.word	0x00002fe0
        /*042c*/ 	.word	0x000000ff
        /*0430*/ 	.word	0x00000080
        /*0434*/ 	.short	0x0106
        /*0436*/ 	.byte	0x04
	.zero		1


	//   ....[50]....
        /*0438*/ 	.word	0x00003000
        /*043c*/ 	.word	0x000000ff
        /*0440*/ 	.word	0x00000080
        /*0444*/ 	.short	0x010a
        /*0446*/ 	.byte	0x04
	.zero		1


	//   ....[51]....
        /*0448*/ 	.word	0x00003090
        /*044c*/ 	.word	0x000000ff
        /*0450*/ 	.word	0x00000080
        /*0454*/ 	.short	0x0106
        /*0456*/ 	.byte	0x07
	.zero		1


	//   ....[52]....
        /*0458*/ 	.word	0x000030d0
        /*045c*/ 	.word	0x00000000
        /*0460*/ 	.word	0x00000080
        /*0464*/ 	.short	0x010a
        /*0466*/ 	.byte	0xff
	.zero		1


	//   ....[53]....
        /*0468*/ 	.word	0x00003330
        /*046c*/ 	.word	0x000000ff
        /*0470*/ 	.word	0x00000008
        /*0474*/ 	.short	0x010a
        /*0476*/ 	.byte	0x05
	.zero		1


	//   ....[54]....
        /*0478*/ 	.word	0x00003350
        /*047c*/ 	.word	0x000000ff
        /*0480*/ 	.word	0x00000008
        /*0484*/ 	.short	0x010a
        /*0486*/ 	.byte	0x05
	.zero		1


	//   ....[55]....
        /*0488*/ 	.word	0x000034f0
        /*048c*/ 	.word	0x000000ff
        /*0490*/ 	.word	0x00000008
        /*0494*/ 	.short	0x010a
        /*0496*/ 	.byte	0x05
	.zero		1


	//   ....[56]....
        /*0498*/ 	.word	0x00003510
        /*049c*/ 	.word	0x000000ff
        /*04a0*/ 	.word	0x00000008
        /*04a4*/ 	.short	0x010a
        /*04a6*/ 	.byte	0x05
	.zero		1


	//   ....[57]....
        /*04a8*/ 	.word	0x000035e0
        /*04ac*/ 	.word	0x000000ff
        /*04b0*/ 	.word	0x00000000
        /*04b4*/ 	.short	0x0101
        /*04b6*/ 	.byte	0x04
	.zero		1


	//   ....[58]....
        /*04b8*/ 	.word	0x000039a0
        /*04bc*/ 	.word	0x00000000
        /*04c0*/ 	.word	0x00000070
        /*04c4*/ 	.short	0x010a
        /*04c6*/ 	.byte	0xff
	.zero		1


	//   ....[59]....
        /*04c8*/ 	.word	0x00003a60
        /*04cc*/ 	.word	0x00000000
        /*04d0*/ 	.word	0x00000000
        /*04d4*/ 	.short	0x0101
        /*04d6*/ 	.byte	0xff
	.zero		1


	//   ....[60]....
        /*04d8*/ 	.word	0x00003b50
        /*04dc*/ 	.word	0x000000ff
        /*04e0*/ 	.word	0x00000000
        /*04e4*/ 	.short	0x010a
        /*04e6*/ 	.byte	0x04
	.zero		1


	//   ....[61]....
        /*04e8*/ 	.word	0x00003b60
        /*04ec*/ 	.word	0x000000ff
        /*04f0*/ 	.word	0x000000b0
        /*04f4*/ 	.short	0x010a
        /*04f6*/ 	.byte	0x07
	.zero		1


	//   ....[62]....
        /*04f8*/ 	.word	0x00003c20
        /*04fc*/ 	.word	0x000000ff
        /*0500*/ 	.word	0x00000000
        /*0504*/ 	.short	0x010a
        /*0506*/ 	.byte	0x05
	.zero		1


	//   ....[63]....
        /*0508*/ 	.word	0x00003d70
        /*050c*/ 	.word	0x000000ff
        /*0510*/ 	.word	0x00000000
        /*0514*/ 	.short	0x010a
        /*0516*/ 	.byte	0x07
	.zero		1


	//   ....[64]....
        /*0518*/ 	.word	0x000044e0
        /*051c*/ 	.word	0x000000ff
        /*0520*/ 	.word	0x00000000
        /*0524*/ 	.short	0x010a
        /*0526*/ 	.byte	0x04
	.zero		1


	//   ....[65]....
        /*0528*/ 	.word	0x00004580
        /*052c*/ 	.word	0x000000ff
        /*0530*/ 	.word	0x00000000
        /*0534*/ 	.short	0x010a
        /*0536*/ 	.byte	0x05
	.zero		1


	//   ....[66]....
        /*0538*/ 	.word	0x00004610
        /*053c*/ 	.word	0x000000ff
        /*0540*/ 	.word	0x00000000
        /*0544*/ 	.short	0x010a
        /*0546*/ 	.byte	0x05
	.zero		1


	//   ....[67]....
        /*0548*/ 	.word	0x000046b0
        /*054c*/ 	.word	0x00000000
        /*0550*/ 	.word	0x00000000
        /*0554*/ 	.short	0x010a
        /*0556*/ 	.byte	0xff
	.zero		1


	//   ....[68]....
        /*0558*/ 	.word	0x000046f0
        /*055c*/ 	.word	0x00000000
        /*0560*/ 	.word	0x00000000
        /*0564*/ 	.short	0x010a
        /*0566*/ 	.byte	0xff
	.zero		1


	//   ....[69]....
        /*0568*/ 	.word	0x00004770
        /*056c*/ 	.word	0x000000ff
        /*0570*/ 	.word	0x00000000
        /*0574*/ 	.short	0x0101
        /*0576*/ 	.byte	0x04
	.zero		1


	//   ....[70]....
        /*0578*/ 	.word	0x000047b0
        /*057c*/ 	.word	0x000000ff
        /*0580*/ 	.word	0x000000f0
        /*0584*/ 	.short	0x010a
        /*0586*/ 	.byte	0x3e
	.zero		1


	//   ....[71]....
        /*0588*/ 	.word	0x00004810
        /*058c*/ 	.word	0x000000ff
        /*0590*/ 	.word	0x00000000
        /*0594*/ 	.short	0x0101
        /*0596*/ 	.byte	0x04
	.zero		1


	//   ....[72]....
        /*0598*/ 	.word	0x00004c60
        /*059c*/ 	.word	0x00000000
        /*05a0*/ 	.word	0x00000070
        /*05a4*/ 	.short	0x010a
        /*05a6*/ 	.byte	0xff
	.zero		1


	//   ....[73]....
        /*05a8*/ 	.word	0x00004d20
        /*05ac*/ 	.word	0x00000000
        /*05b0*/ 	.word	0x00000000
        /*05b4*/ 	.short	0x0101
        /*05b6*/ 	.byte	0xff
	.zero		1


	//   ....[74]....
        /*05b8*/ 	.word	0x00005040
        /*05bc*/ 	.word	0x000000ff
        /*05c0*/ 	.word	0x00000068
        /*05c4*/ 	.short	0x010a
        /*05c6*/ 	.byte	0x04
	.zero		1


	//   ....[75]....
        /*05c8*/ 	.word	0x00005230
        /*05cc*/ 	.word	0x000000ff
        /*05d0*/ 	.word	0x00000040
        /*05d4*/ 	.short	0x010a
        /*05d6*/ 	.byte	0x04
	.zero		1


	//   ....[76]....
        /*05d8*/ 	.word	0x000053b0
        /*05dc*/ 	.word	0x000000ff
        /*05e0*/ 	.word	0x00000020
        /*05e4*/ 	.short	0x010b
        /*05e6*/ 	.byte	0x04
	.zero		1


	//   ....[77]....
        /*05e8*/ 	.word	0x000053c0
        /*05ec*/ 	.word	0x000000ff
        /*05f0*/ 	.word	0x00000000
        /*05f4*/ 	.short	0x0101
        /*05f6*/ 	.byte	0x05
	.zero		1


	//   ....[78]....
        /*05f8*/ 	.word	0x000053d0
        /*05fc*/ 	.word	0x000000ff
        /*0600*/ 	.word	0x00000048
        /*0604*/ 	.short	0x010a
        /*0606*/ 	.byte	0x04
	.zero		1


	//   ....[79]....
        /*0608*/ 	.word	0x00005520
        /*060c*/ 	.word	0x000000ff
        /*0610*/ 	.word	0x00000028
        /*0614*/ 	.short	0x010b
        /*0616*/ 	.byte	0x04
	.zero		1


	//   ....[80]....
        /*0618*/ 	.word	0x00005530
        /*061c*/ 	.word	0x000000ff
        /*0620*/ 	.word	0x00000000
        /*0624*/ 	.short	0x0101
        /*0626*/ 	.byte	0x05
	.zero		1


	//   ....[81]....
        /*0628*/ 	.word	0x00005540
        /*062c*/ 	.word	0x000000ff
        /*0630*/ 	.word	0x00000050
        /*0634*/ 	.short	0x010a
        /*0636*/ 	.byte	0x04
	.zero		1


	//   ....[82]....
        /*0638*/ 	.word	0x000056c0
        /*063c*/ 	.word	0x000000ff
        /*0640*/ 	.word	0x00000030
        /*0644*/ 	.short	0x010b
        /*0646*/ 	.byte	0x04
	.zero		1


	//   ....[83]....
        /*0648*/ 	.word	0x00005700
        /*064c*/ 	.word	0x000000ff
        /*0650*/ 	.word	0x00000000
        /*0654*/ 	.short	0x0101
        /*0656*/ 	.byte	0x05
	.zero		1


	//   ....[84]....
        /*0658*/ 	.word	0x00005740
        /*065c*/ 	.word	0x000000ff
        /*0660*/ 	.word	0x00000058
        /*0664*/ 	.short	0x010a
        /*0666*/ 	.byte	0x04
	.zero		1


	//   ....[85]....
        /*0668*/ 	.word	0x00005980
        /*066c*/ 	.word	0x000000ff
        /*0670*/ 	.word	0x00000038
        /*0674*/ 	.short	0x010b
        /*0676*/ 	.byte	0x04
	.zero		1


	//   ....[86]....
        /*0678*/ 	.word	0x000059a0
        /*067c*/ 	.word	0x000000ff
        /*0680*/ 	.word	0x00000000
        /*0684*/ 	.short	0x0101
        /*0686*/ 	.byte	0x0d
	.zero		1


	//   ....[87]....
        /*0688*/ 	.word	0x000059d0
        /*068c*/ 	.word	0x000000ff
        /*0690*/ 	.word	0x00000040
        /*0694*/ 	.short	0x010a
        /*0696*/ 	.byte	0x04
	.zero		1


	//   ....[88]....
        /*0698*/ 	.word	0x000059f0
        /*069c*/ 	.word	0x000000ff
        /*06a0*/ 	.word	0x00000048
        /*06a4*/ 	.short	0x010a
        /*06a6*/ 	.byte	0x04
	.zero		1


	//   ....[89]....
        /*06a8*/ 	.word	0x00005a10
        /*06ac*/ 	.word	0x000000ff
        /*06b0*/ 	.word	0x00000050
        /*06b4*/ 	.short	0x010a
        /*06b6*/ 	.byte	0x04
	.zero		1


	//   ....[90]....
        /*06b8*/ 	.word	0x00005a50
        /*06bc*/ 	.word	0x00000000
        /*06c0*/ 	.word	0x00000058
        /*06c4*/ 	.short	0x010a
        /*06c6*/ 	.byte	0xff
	.zero		1


	//   ....[91]....
        /*06c8*/ 	.word	0x00005d80
        /*06cc*/ 	.word	0x00000000
        /*06d0*/ 	.word	0x00000070
        /*06d4*/ 	.short	0x010a
        /*06d6*/ 	.byte	0xff
	.zero		1


	//   ....[92]....
        /*06d8*/ 	.word	0x00005e90
        /*06dc*/ 	.word	0x00000000
        /*06e0*/ 	.word	0x00000000
        /*06e4*/ 	.short	0x0101
        /*06e6*/ 	.byte	0xff
	.zero		1


	//   ....[93]....
        /*06e8*/ 	.word	0x000068e0
        /*06ec*/ 	.word	0x000000ff
        /*06f0*/ 	.word	0x00000020
        /*06f4*/ 	.short	0x010a
        /*06f6*/ 	.byte	0x24
	.zero		1


	//   ....[94]....
        /*06f8*/ 	.word	0x00006920
        /*06fc*/ 	.word	0x00000054
        /*0700*/ 	.word	0x00000090
        /*0704*/ 	.short	0x010a
        /*0706*/ 	.byte	0xff
	.zero		1


	//   ....[95]....
        /*0708*/ 	.word	0x00006a10
        /*070c*/ 	.word	0x000000ff
        /*0710*/ 	.word	0x00000020
        /*0714*/ 	.short	0x010a
        /*0716*/ 	.byte	0x24
	.zero		1


	//   ....[96]....
        /*0718*/ 	.word	0x00006b00
        /*071c*/ 	.word	0x00000054
        /*0720*/ 	.word	0x00000090
        /*0724*/ 	.short	0x010a
        /*0726*/ 	.byte	0xff
	.zero		1


	//   ....[97]....
        /*0728*/ 	.word	0x000070d0
        /*072c*/ 	.word	0x00000000
        /*0730*/ 	.word	0x00000000
        /*0734*/ 	.short	0x0101
        /*0736*/ 	.byte	0xff
	.zero		1


	//   ....[98]....
        /*0738*/ 	.word	0x000070e0
        /*073c*/ 	.word	0x00000002
        /*0740*/ 	.word	0x00000020
        /*0744*/ 	.short	0x010a
        /*0746*/ 	.byte	0xff
	.zero		1


	//   ....[99]....
        /*0748*/ 	.word	0x000071c0
        /*074c*/ 	.word	0x00000002
        /*0750*/ 	.word	0x00000020
        /*0754*/ 	.short	0x010a
        /*0756*/ 	.byte	0xff
	.zero		1


	//   ....[100]....
        /*0758*/ 	.word	0x00007820
        /*075c*/ 	.word	0x00000010
        /*0760*/ 	.word	0x00000000
        /*0764*/ 	.short	0x0101
        /*0766*/ 	.byte	0xff
	.zero		1


	//   ....[101]....
        /*0768*/ 	.word	0x00007840
        /*076c*/ 	.word	0x00000000
        /*0770*/ 	.word	0x00000020
        /*0774*/ 	.short	0x010a
        /*0776*/ 	.byte	0xff
	.zero		1


	//   ....[102]....
        /*0778*/ 	.word	0x00007910
        /*077c*/ 	.word	0x00000000
        /*0780*/ 	.word	0x00000020
        /*0784*/ 	.short	0x010a
        /*0786*/ 	.byte	0xff
	.zero		1


	//   ....[103]....
        /*0788*/ 	.word	0x00007f70
        /*078c*/ 	.word	0x00000010
        /*0790*/ 	.word	0x00000000
        /*0794*/ 	.short	0x0101
        /*0796*/ 	.byte	0xff
	.zero		1


	//   ....[104]....
        /*0798*/ 	.word	0x00007f90
        /*079c*/ 	.word	0x00000000
        /*07a0*/ 	.word	0x00000020
        /*07a4*/ 	.short	0x010a
        /*07a6*/ 	.byte	0xff
	.zero		1


	//   ....[105]....
        /*07a8*/ 	.word	0x00008060
        /*07ac*/ 	.word	0x00000000
        /*07b0*/ 	.word	0x00000020
        /*07b4*/ 	.short	0x010a
        /*07b6*/ 	.byte	0xff
	.zero		1


	//   ....[106]....
        /*07b8*/ 	.word	0x000082d0
        /*07bc*/ 	.word	0x00000054
        /*07c0*/ 	.word	0x00000000
        /*07c4*/ 	.short	0x0101
        /*07c6*/ 	.byte	0xff
	.zero		1


	//   ....[107]....
        /*07c8*/ 	.word	0x00008710
        /*07cc*/ 	.word	0x00000000
        /*07d0*/ 	.word	0x00000000
        /*07d4*/ 	.short	0x0101
        /*07d6*/ 	.byte	0xff
	.zero		1


	//   ....[108]....
        /*07d8*/ 	.word	0x00008980
        /*07dc*/ 	.word	0x000000ff
        /*07e0*/ 	.word	0x00000000
        /*07e4*/ 	.short	0x0101
        /*07e6*/ 	.byte	0x04
	.zero		1


	//   ....[109]....
        /*07e8*/ 	.word	0x000089a0
        /*07ec*/ 	.word	0x00000002
        /*07f0*/ 	.word	0x000000e0
        /*07f4*/ 	.short	0x010a
        /*07f6*/ 	.byte	0xff
	.zero		1


	//   ....[110]....
        /*07f8*/ 	.word	0x00008a00
        /*07fc*/ 	.word	0x00000002
        /*0800*/ 	.word	0x00000010
        /*0804*/ 	.short	0x010a
        /*0806*/ 	.byte	0xff
	.zero		1


	//   ....[111]....
        /*0808*/ 	.word	0x00008a60
        /*080c*/ 	.word	0x00000002
        /*0810*/ 	.word	0x00000010
        /*0814*/ 	.short	0x010a
        /*0816*/ 	.byte	0xff
	.zero		1


	//   ....[112]....
        /*0818*/ 	.word	0x00008ab0
        /*081c*/ 	.word	0x00000002
        /*0820*/ 	.word	0x00000070
        /*0824*/ 	.short	0x010a
        /*0826*/ 	.byte	0xff
	.zero		1


	//   ....[113]....
        /*0828*/ 	.word	0x00008b10
        /*082c*/ 	.word	0x00000000
        /*0830*/ 	.word	0x00000000
        /*0834*/ 	.short	0x010a
        /*0836*/ 	.byte	0xff
	.zero		1


	//   ....[114]....
        /*0838*/ 	.word	0x00008b60
        /*083c*/ 	.word	0x00000000
        /*0840*/ 	.word	0x000000d0
        /*0844*/ 	.short	0x010a
        /*0846*/ 	.byte	0xff
	.zero		1


	//   ....[115]....
        /*0848*/ 	.word	0x00008bc0
        /*084c*/ 	.word	0x00000000
        /*0850*/ 	.word	0x00000080
        /*0854*/ 	.short	0x010a
        /*0856*/ 	.byte	0xff
	.zero		1


	//   ....[116]....
        /*0858*/ 	.word	0x00008c10
        /*085c*/ 	.word	0x00000000
        /*0860*/ 	.word	0x00000070
        /*0864*/ 	.short	0x010a
        /*0866*/ 	.byte	0xff
	.zero		1


	//   ....[117]....
        /*0868*/ 	.word	0x00008c70
        /*086c*/ 	.word	0x00000000
        /*0870*/ 	.word	0x00000080
        /*0874*/ 	.short	0x010a
        /*0876*/ 	.byte	0xff
	.zero		1


	//   ....[118]....
        /*0878*/ 	.word	0x00008cd0
        /*087c*/ 	.word	0x00000004
        /*0880*/ 	.word	0x00000008
        /*0884*/ 	.short	0x010a
        /*0886*/ 	.byte	0xff
	.zero		1


	//   ....[119]....
        /*0888*/ 	.word	0x00008db0
        /*088c*/ 	.word	0x00000002
        /*0890*/ 	.word	0x00000008
        /*0894*/ 	.short	0x010a
        /*0896*/ 	.byte	0xff
	.zero		1


	//   ....[120]....
        /*0898*/ 	.word	0x00008e00
        /*089c*/ 	.word	0x00000000
        /*08a0*/ 	.word	0x00000070
        /*08a4*/ 	.short	0x010a
        /*08a6*/ 	.byte	0xff
	.zero		1


	//   ....[121]....
        /*08a8*/ 	.word	0x00008e70
        /*08ac*/ 	.word	0x00000000
        /*08b0*/ 	.word	0x000000b0
        /*08b4*/ 	.short	0x010a
        /*08b6*/ 	.byte	0xff
	.zero		1


	//   ....[122]....
        /*08b8*/ 	.word	0x00008ed0
        /*08bc*/ 	.word	0x00000000
        /*08c0*/ 	.word	0x00000000
        /*08c4*/ 	.short	0x010a
        /*08c6*/ 	.byte	0xff
	.zero		1


	//   ....[123]....
        /*08c8*/ 	.word	0x00008f30
        /*08cc*/ 	.word	0x00000000
        /*08d0*/ 	.word	0x00000000
        /*08d4*/ 	.short	0x010a
        /*08d6*/ 	.byte	0xff
	.zero		1


	//   ....[124]....
        /*08d8*/ 	.word	0x00008f90
        /*08dc*/ 	.word	0x00000000
        /*08e0*/ 	.word	0x00000000
        /*08e4*/ 	.short	0x010a
        /*08e6*/ 	.byte	0xff
	.zero		1


	//   ....[125]....
        /*08e8*/ 	.word	0x00008ff0
        /*08ec*/ 	.word	0x00000000
        /*08f0*/ 	.word	0x00000000
        /*08f4*/ 	.short	0x010a
        /*08f6*/ 	.byte	0xff
	.zero		1


	//   ....[126]....
        /*08f8*/ 	.word	0x00009050
        /*08fc*/ 	.word	0x00000000
        /*0900*/ 	.word	0x000000f0
        /*0904*/ 	.short	0x010a
        /*0906*/ 	.byte	0xff
	.zero		1


	//   ....[127]....
        /*0908*/ 	.word	0x000090a0
        /*090c*/ 	.word	0x00000000
        /*0910*/ 	.word	0x00000070
        /*0914*/ 	.short	0x010a
        /*0916*/ 	.byte	0xff
	.zero		1


	//   ....[128]....
        /*0918*/ 	.word	0x00009100
        /*091c*/ 	.word	0x00000000
        /*0920*/ 	.word	0x00000068
        /*0924*/ 	.short	0x010a
        /*0926*/ 	.byte	0xff
	.zero		1


	//   ....[129]....
        /*0928*/ 	.word	0x00009160
        /*092c*/ 	.word	0x00000000
        /*0930*/ 	.word	0x00000040
        /*0934*/ 	.short	0x010a
        /*0936*/ 	.byte	0xff
	.zero		1


	//   ....[130]....
        /*0938*/ 	.word	0x000091c0
        /*093c*/ 	.word	0x00000000
        /*0940*/ 	.word	0x00000048
        /*0944*/ 	.short	0x010a
        /*0946*/ 	.byte	0xff
	.zero		1


	//   ....[131]....
        /*0948*/ 	.word	0x00009220
        /*094c*/ 	.word	0x00000000
        /*0950*/ 	.word	0x00000050
        /*0954*/ 	.short	0x010a
        /*0956*/ 	.byte	0xff
	.zero		1


	//   ....[132]....
        /*0958*/ 	.word	0x00009280
        /*095c*/ 	.word	0x00000000
        /*0960*/ 	.word	0x00000058
        /*0964*/ 	.short	0x010a
        /*0966*/ 	.byte	0xff
	.zero		1


	//   ....[133]....
        /*0968*/ 	.word	0x000092e0
        /*096c*/ 	.word	0x00000000
        /*0970*/ 	.word	0x00000040
        /*0974*/ 	.short	0x010a
        /*0976*/ 	.byte	0xff
	.zero		1


	//   ....[134]....
        /*0978*/ 	.word	0x00009340
        /*097c*/ 	.word	0x00000000
        /*0980*/ 	.word	0x00000048
        /*0984*/ 	.short	0x010a
        /*0986*/ 	.byte	0xff
	.zero		1


	//   ....[135]....
        /*0988*/ 	.word	0x000093a0
        /*098c*/ 	.word	0x00000000
        /*0990*/ 	.word	0x00000050
        /*0994*/ 	.short	0x010a
        /*0996*/ 	.byte	0xff
	.zero		1


	//   ....[136]....
        /*0998*/ 	.word	0x000093f0
        /*099c*/ 	.word	0x00000000
        /*09a0*/ 	.word	0x00000070
        /*09a4*/ 	.short	0x010a
        /*09a6*/ 	.byte	0xff
	.zero		1


	//   ....[137]....
        /*09a8*/ 	.word	0x00009450
        /*09ac*/ 	.word	0x00000002
        /*09b0*/ 	.word	0x00000020
        /*09b4*/ 	.short	0x010a
        /*09b6*/ 	.byte	0xff
	.zero		1


	//   ....[138]....
        /*09b8*/ 	.word	0x000094a0
        /*09bc*/ 	.word	0x00000054
        /*09c0*/ 	.word	0x00000090
        /*09c4*/ 	.short	0x010a
        /*09c6*/ 	.byte	0xff
	.zero		1


	//   ....[139]....
        /*09c8*/ 	.word	0x000094f0
        /*09cc*/ 	.word	0x00000002
        /*09d0*/ 	.word	0x00000020
        /*09d4*/ 	.short	0x010a
        /*09d6*/ 	.byte	0xff
	.zero		1


	//   ....[140]....
        /*09d8*/ 	.word	0x00009540
        /*09dc*/ 	.word	0x00000000
        /*09e0*/ 	.word	0x00000020
        /*09e4*/ 	.short	0x010a
        /*09e6*/ 	.byte	0xff
	.zero		1


	//   ....[141]....
        /*09e8*/ 	.word	0x00009590
        /*09ec*/ 	.word	0x00000000
        /*09f0*/ 	.word	0x00000020
        /*09f4*/ 	.short	0x010a
        /*09f6*/ 	.byte	0xff
	.zero		1


	//----- nvinfo : EIATTR_NUM_MBARRIERS
	.align		4
.L_47:
        /*09f8*/ 	.byte	0x03, 0x38
        /*09fa*/ 	.short	0x001f


	//----- nvinfo : EIATTR_EXIT_INSTR_OFFSETS
	.align		4
        /*09fc*/ 	.byte	0x04, 0x1c
        /*09fe*/ 	.short	(.L_49 - .L_48)


	//   ....[0]....
.L_48:
        /*0a00*/ 	.word	0x00002ba0


	//   ....[1]....
        /*0a04*/ 	.word	0x000030a0


	//   ....[2]....
        /*0a08*/ 	.word	0x00003100


	//   ....[3]....
        /*0a0c*/ 	.word	0x00004a50


	//   ....[4]....
        /*0a10*/ 	.word	0x00005a80


	//   ....[5]....
        /*0a14*/ 	.word	0x00005ac0


	//   ....[6]....
        /*0a18*/ 	.word	0x00008870


	//   ....[7]....
        /*0a1c*/ 	.word	0x000088f0


	//   ....[8]....
        /*0a20*/ 	.word	0x00008920


	//   ....[9]....
        /*0a24*/ 	.word	0x00008990


	//----- nvinfo : EIATTR_MAX_THREADS
	.align		4
.L_49:
        /*0a28*/ 	.byte	0x04, 0x05
        /*0a2a*/ 	.short	(.L_51 - .L_50)
.L_50:
        /*0a2c*/ 	.word	0x00000100
        /*0a30*/ 	.word	0x00000001
        /*0a34*/ 	.word	0x00000001


	//----- nvinfo : EIATTR_CRS_STACK_SIZE
	.align		4
.L_51:
        /*0a38*/ 	.byte	0x04, 0x1e
        /*0a3a*/ 	.short	(.L_53 - .L_52)
.L_52:
        /*0a3c*/ 	.word	0x00000000


	//----- nvinfo : EIATTR_CBANK_PARAM_SIZE
	.align		4
.L_53:
        /*0a40*/ 	.byte	0x03, 0x19
        /*0a42*/ 	.short	0x0800


	//----- nvinfo : EIATTR_PARAM_CBANK
	.align		4
        /*0a44*/ 	.byte	0x04, 0x0a
        /*0a46*/ 	.short	(.L_55 - .L_54)
	.align		4
.L_54:
        /*0a48*/ 	.word	index@(.nv.constant0._ZN7cutlass13device_kernelINS_4gemm6kernel13GemmUniversalIN4cute5tupleIJiiiiEEENS1_10collective13CollectiveMmaINS1_35MainloopSm100TmaUmmaWarpSpecializedILi2ELi2ELi4ENS5_IJNS4_1CILi2EEENSA_ILi1EEESC_EEEEENS5_IJNSA_ILi256EEENSA_ILi64EEENSA_ILi128EEEEEEfNS5_IJlSC_lEEEfSJ_NS4_8TiledMMAINS4_8MMA_AtomIJNS4_23SM100_MMA_TF32_2x1SM_SSINS_10tfloat32_tESN_fLi256ELi64ELNS4_4UMMA5MajorE0ELSP_0ELNSO_7ScaleInE0ELSQ_0EEEEEENS4_6LayoutINS5_IJSC_SC_SC_EEENS5_IJNSA_ILi0EEESV_SV_EEEEENS5_IJNS4_10UnderscoreESY_SY_EEEEENS4_18SM100_TMA_2SM_LOADENS4_14ComposedLayoutINS4_7SwizzleILi3ELi4ELi3EEENS4_18smem_ptr_flag_bitsILi32EEENST_INS5_IJNSA_ILi8EEENSA_ILi32EEEEEENS5_IJS18_SC_EEEEEEEvNS4_8identityES11_S1C_vS1D_EENS_8epilogue10collective18CollectiveEpilogueINS1F_23Sm100TmaWarpSpecializedILi4ELi2ELi16ELb1ELb0EEEJNS5_IJSH_SG_SH_EEENS5_IJNST_ISH_SC_EENST_INSA_ILi16EEESC_EEEEEfSJ_fSJ_NS1F_6fusion15FusionCallbacksIS1J_NS1P_17LinearCombinationIffffLNS_15FloatRoundStyleE2EEES1K_S1O_JEEENS4_5SM1004TMEM4LOAD26SM100_TMEM_LOAD_32dp32b16xENS4_13SM90_TMA_LOADENS12_INS13_ILi2ELi4ELi3EEES16_NST_INS5_IJS17_S1M_EEENS5_IJS1M_SC_EEEEEEENS4_39AutoVectorizingCopyWithAssumedAlignmentILi128EEENS4_14SM90_TMA_STOREES24_S26_S26_EEEvvEEEEvNT_6ParamsE)
        /*0a4c*/ 	.short	0x0380
        /*0a4e*/ 	.short	0x0800


	//----- nvinfo : EIATTR_SW_WAR
	.align		4
.L_55:
        /*0a50*/ 	.byte	0x04, 0x36
        /*0a52*/ 	.short	(.L_57 - .L_56)
.L_56:
        /*0a54*/ 	.word	0x00000008
.L_57:


//--------------------- .nv.callgraph             --------------------------
	.section	.nv.callgraph,"",@"SHT_CUDA_CALLGRAPH"
	.align	4
	.sectionentsize	8
	.align		4
        /*0000*/ 	.word	0x00000000
	.align		4
        /*0004*/ 	.word	0xffffffff
	.align		4
        /*0008*/ 	.word	index@(_ZN7cutlass13device_kernelINS_4gemm6kernel13GemmUniversalIN4cute5tupleIJiiiiEEENS1_10collective13CollectiveMmaINS1_35MainloopSm100TmaUmmaWarpSpecializedILi2ELi2ELi4ENS5_IJNS4_1CILi2EEENSA_ILi1EEESC_EEEEENS5_IJNSA_ILi256EEENSA_ILi64EEENSA_ILi128EEEEEEfNS5_IJlSC_lEEEfSJ_NS4_8TiledMMAINS4_8MMA_AtomIJNS4_23SM100_MMA_TF32_2x1SM_SSINS_10tfloat32_tESN_fLi256ELi64ELNS4_4UMMA5MajorE0ELSP_0ELNSO_7ScaleInE0ELSQ_0EEEEEENS4_6LayoutINS5_IJSC_SC_SC_EEENS5_IJNSA_ILi0EEESV_SV_EEEEENS5_IJNS4_10UnderscoreESY_SY_EEEEENS4_18SM100_TMA_2SM_LOADENS4_14ComposedLayoutINS4_7SwizzleILi3ELi4ELi3EEENS4_18smem_ptr_flag_bitsILi32EEENST_INS5_IJNSA_ILi8EEENSA_ILi32EEEEEENS5_IJS18_SC_EEEEEEEvNS4_8identityES11_S1C_vS1D_EENS_8epilogue10collective18CollectiveEpilogueINS1F_23Sm100TmaWarpSpecializedILi4ELi2ELi16ELb1ELb0EEEJNS5_IJSH_SG_SH_EEENS5_IJNST_ISH_SC_EENST_INSA_ILi16EEESC_EEEEEfSJ_fSJ_NS1F_6fusion15FusionCallbacksIS1J_NS1P_17LinearCombinationIffffLNS_15FloatRoundStyleE2EEES1K_S1O_JEEENS4_5SM1004TMEM4LOAD26SM100_TMEM_LOAD_32dp32b16xENS4_13SM90_TMA_LOADENS12_INS13_ILi2ELi4ELi3EEES16_NST_INS5_IJS17_S1M_EEENS5_IJS1M_SC_EEEEEEENS4_39AutoVectorizingCopyWithAssumedAlignmentILi128EEENS4_14SM90_TMA_STOREES24_S26_S26_EEEvvEEEEvNT_6ParamsE)
	.align		4
        /*000c*/ 	.word	index@(__assertfail)
	.align		4
        /*0010*/ 	.word	0x00000000
	.align		4
        /*0014*/ 	.word	0xfffffffe
	.align		4
        /*0018*/ 	.word	0x00000000
	.align		4
        /*001c*/ 	.word	0xfffffffd
	.align		4
        /*0020*/ 	.word	0x00000000
	.align		4
        /*0024*/ 	.word	0xfffffffc


//--------------------- .nv.constant4             --------------------------
	.section	.nv.constant4,"a",@progbits
	.align	8
	.align		8
.nv.constant4:
        /*0000*/ 	.dword	__assertfail
	.align		8
        /*0008*/ 	.dword	__unnamed_1
	.align		8
        /*0010*/ 	.dword	__unnamed_2
	.align		8
        /*0018*/ 	.dword	_ZN40_INTERNAL_85a85046_4_k_cu_b153bd3c_285304cuda3std3__45__cpo5beginE
	.align		8
        /*0020*/ 	.dword	_ZN40_INTERNAL_85a85046_4_k_cu_b153bd3c_285304cuda3std3__45__cpo3endE
	.align		8
        /*0028*/ 	.dword	_ZN40_INTERNAL_85a85046_4_k_cu_b153bd3c_285304cuda3std3__45__cpo6cbeginE
	.align		8
        /*0030*/ 	.dword	_ZN40_INTERNAL_85a85046_4_k_cu_b153bd3c_285304cuda3std3__45__cpo4cendE
	.align		8
        /*0038*/ 	.dword	_ZN40_INTERNAL_85a85046_4_k_cu_b153bd3c_285304cuda3std3__442_GLOBAL__N__85a85046_4_k_cu_b153bd3c_285306ignoreE
	.align		8
        /*0040*/ 	.dword	_ZN40_INTERNAL_85a85046_4_k_cu_b153bd3c_285304cuda3std3__419piecewise_constructE
	.align		8
        /*0048*/ 	.dword	_ZN40_INTERNAL_85a85046_4_k_cu_b153bd3c_285304cuda3std3__48in_placeE
	.align		8
        /*0050*/ 	.dword	_ZN40_INTERNAL_85a85046_4_k_cu_b153bd3c_285304cuda3std6ranges3__45__cpo4swapE
	.align		8
        /*0058*/ 	.dword	_ZN40_INTERNAL_85a85046_4_k_cu_b153bd3c_285304cuda3std6ranges3__45__cpo9iter_moveE
	.align		8
        /*0060*/ 	.dword	_ZN40_INTERNAL_85a85046_4_k_cu_b153bd3c_285304cute7productE
	.align		8
        /*0068*/ 	.dword	_ZN40_INTERNAL_85a85046_4_k_cu_b153bd3c_285304cute1_E
	.align		8
        /*0070*/ 	.dword	$str$25
	.align		8
        /*0078*/ 	.dword	$str$26
	.align		8
        /*0080*/ 	.dword	$str$27
	.align		8
        /*0088*/ 	.dword	$str$28


//--------------------- .text._ZN7cutlass13device_kernelINS_4gemm6kernel13GemmUniversalIN4cute5tupleIJiiiiEEENS1_10collective13CollectiveMmaINS1_35MainloopSm100TmaUmmaWarpSpecializedILi2ELi2ELi4ENS5_IJNS4_1CILi2EEENSA_ILi1EEESC_EEEEENS5_IJNSA_ILi256EEENSA_ILi64EEENSA_ILi128EEEEEEfNS5_IJlSC_lEEEfSJ_NS4_8TiledMMAINS4_8MMA_AtomIJNS4_23SM100_MMA_TF32_2x1SM_SSINS_10tfloat32_tESN_fLi256ELi64ELNS4_4UMMA5MajorE0ELSP_0ELNSO_7ScaleInE0ELSQ_0EEEEEENS4_6LayoutINS5_IJSC_SC_SC_EEENS5_IJNSA_ILi0EEESV_SV_EEEEENS5_IJNS4_10UnderscoreESY_SY_EEEEENS4_18SM100_TMA_2SM_LOADENS4_14ComposedLayoutINS4_7SwizzleILi3ELi4ELi3EEENS4_18smem_ptr_flag_bitsILi32EEENST_INS5_IJNSA_ILi8EEENSA_ILi32EEEEEENS5_IJS18_SC_EEEEEEEvNS4_8identityES11_S1C_vS1D_EENS_8epilogue10collective18CollectiveEpilogueINS1F_23Sm100TmaWarpSpecializedILi4ELi2ELi16ELb1ELb0EEEJNS5_IJSH_SG_SH_EEENS5_IJNST_ISH_SC_EENST_INSA_ILi16EEESC_EEEEEfSJ_fSJ_NS1F_6fusion15FusionCallbacksIS1J_NS1P_17LinearCombinationIffffLNS_15FloatRoundStyleE2EEES1K_S1O_JEEENS4_5SM1004TMEM4LOAD26SM100_TMEM_LOAD_32dp32b16xENS4_13SM90_TMA_LOADENS12_INS13_ILi2ELi4ELi3EEES16_NST_INS5_IJS17_S1M_EEENS5_IJS1M_SC_EEEEEEENS4_39AutoVectorizingCopyWithAssumedAlignmentILi128EEENS4_14SM90_TMA_STOREES24_S26_S26_EEEvvEEEEvNT_6ParamsE --------------------------
	.section	.text._ZN7cutlass13device_kernelINS_4gemm6kernel13GemmUniversalIN4cute5tupleIJiiiiEEENS1_10collective13CollectiveMmaINS1_35MainloopSm100TmaUmmaWarpSpecializedILi2ELi2ELi4ENS5_IJNS4_1CILi2EEENSA_ILi1EEESC_EEEEENS5_IJNSA_ILi256EEENSA_ILi64EEENSA_ILi128EEEEEEfNS5_IJlSC_lEEEfSJ_NS4_8TiledMMAINS4_8MMA_AtomIJNS4_23SM100_MMA_TF32_2x1SM_SSINS_10tfloat32_tESN_fLi256ELi64ELNS4_4UMMA5MajorE0ELSP_0ELNSO_7ScaleInE0ELSQ_0EEEEEENS4_6LayoutINS5_IJSC_SC_SC_EEENS5_IJNSA_ILi0EEESV_SV_EEEEENS5_IJNS4_10UnderscoreESY_SY_EEEEENS4_18SM100_TMA_2SM_LOADENS4_14ComposedLayoutINS4_7SwizzleILi3ELi4ELi3EEENS4_18smem_ptr_flag_bitsILi32EEENST_INS5_IJNSA_ILi8EEENSA_ILi32EEEEEENS5_IJS18_SC_EEEEEEEvNS4_8identityES11_S1C_vS1D_EENS_8epilogue10collective18CollectiveEpilogueINS1F_23Sm100TmaWarpSpecializedILi4ELi2ELi16ELb1ELb0EEEJNS5_IJSH_SG_SH_EEENS5_IJNST_ISH_SC_EENST_INSA_ILi16EEESC_EEEEEfSJ_fSJ_NS1F_6fusion15FusionCallbacksIS1J_NS1P_17LinearCombinationIffffLNS_15FloatRoundStyleE2EEES1K_S1O_JEEENS4_5SM1004TMEM4LOAD26SM100_TMEM_LOAD_32dp32b16xENS4_13SM90_TMA_LOADENS12_INS13_ILi2ELi4ELi3EEES16_NST_INS5_IJS17_S1M_EEENS5_IJS1M_SC_EEEEEEENS4_39AutoVectorizingCopyWithAssumedAlignmentILi128EEENS4_14SM90_TMA_STOREES24_S26_S26_EEEvvEEEEvNT_6ParamsE,"ax",@progbits
	.align	128
.text._ZN7cutlass13device_kernelINS_4gemm6kernel13GemmUniversalIN4cute5tupleIJiiiiEEENS1_10collective13CollectiveMmaINS1_35MainloopSm100TmaUmmaWarpSpecializedILi2ELi2ELi4ENS5_IJNS4_1CILi2EEENSA_ILi1EEESC_EEEEENS5_IJNSA_ILi256EEENSA_ILi64EEENSA_ILi128EEEEEEfNS5_IJlSC_lEEEfSJ_NS4_8TiledMMAINS4_8MMA_AtomIJNS4_23SM100_MMA_TF32_2x1SM_SSINS_10tfloat32_tESN_fLi256ELi64ELNS4_4UMMA5MajorE0ELSP_0ELNSO_7ScaleInE0ELSQ_0EEEEEENS4_6LayoutINS5_IJSC_SC_SC_EEENS5_IJNSA_ILi0EEESV_SV_EEEEENS5_IJNS4_10UnderscoreESY_SY_EEEEENS4_18SM100_TMA_2SM_LOADENS4_14ComposedLayoutINS4_7SwizzleILi3ELi4ELi3EEENS4_18smem_ptr_flag_bitsILi32EEENST_INS5_IJNSA_ILi8EEENSA_ILi32EEEEEENS5_IJS18_SC_EEEEEEEvNS4_8identityES11_S1C_vS1D_EENS_8epilogue10collective18CollectiveEpilogueINS1F_23Sm100TmaWarpSpecializedILi4ELi2ELi16ELb1ELb0EEEJNS5_IJSH_SG_SH_EEENS5_IJNST_ISH_SC_EENST_INSA_ILi16EEESC_EEEEEfSJ_fSJ_NS1F_6fusion15FusionCallbacksIS1J_NS1P_17LinearCombinationIffffLNS_15FloatRoundStyleE2EEES1K_S1O_JEEENS4_5SM1004TMEM4LOAD26SM100_TMEM_LOAD_32dp32b16xENS4_13SM90_TMA_LOADENS12_INS13_ILi2ELi4ELi3EEES16_NST_INS5_IJS17_S1M_EEENS5_IJS1M_SC_EEEEEEENS4_39AutoVectorizingCopyWithAssumedAlignmentILi128EEENS4_14SM90_TMA_STOREES24_S26_S26_EEEvvEEEEvNT_6ParamsE:
        .type           _ZN7cutlass13device_kernelINS_4gemm6kernel13GemmUniversalIN4cute5tupleIJiiiiEEENS1_10collective13CollectiveMmaINS1_35MainloopSm100TmaUmmaWarpSpecializedILi2ELi2ELi4ENS5_IJNS4_1CILi2EEENSA_ILi1EEESC_EEEEENS5_IJNSA_ILi256EEENSA_ILi64EEENSA_ILi128EEEEEEfNS5_IJlSC_lEEEfSJ_NS4_8TiledMMAINS4_8MMA_AtomIJNS4_23SM100_MMA_TF32_2x1SM_SSINS_10tfloat32_tESN_fLi256ELi64ELNS4_4UMMA5MajorE0ELSP_0ELNSO_7ScaleInE0ELSQ_0EEEEEENS4_6LayoutINS5_IJSC_SC_SC_EEENS5_IJNSA_ILi0EEESV_SV_EEEEENS5_IJNS4_10UnderscoreESY_SY_EEEEENS4_18SM100_TMA_2SM_LOADENS4_14ComposedLayoutINS4_7SwizzleILi3ELi4ELi3EEENS4_18smem_ptr_flag_bitsILi32EEENST_INS5_IJNSA_ILi8EEENSA_ILi32EEEEEENS5_IJS18_SC_EEEEEEEvNS4_8identityES11_S1C_vS1D_EENS_8epilogue10collective18CollectiveEpilogueINS1F_23Sm100TmaWarpSpecializedILi4ELi2ELi16ELb1ELb0EEEJNS5_IJSH_SG_SH_EEENS5_IJNST_ISH_SC_EENST_INSA_ILi16EEESC_EEEEEfSJ_fSJ_NS1F_6fusion15FusionCallbacksIS1J_NS1P_17LinearCombinationIffffLNS_15FloatRoundStyleE2EEES1K_S1O_JEEENS4_5SM1004TMEM4LOAD26SM100_TMEM_LOAD_32dp32b16xENS4_13SM90_TMA_LOADENS12_INS13_ILi2ELi4ELi3EEES16_NST_INS5_IJS17_S1M_EEENS5_IJS1M_SC_EEEEEEENS4_39AutoVectorizingCopyWithAssumedAlignmentILi128EEENS4_14SM90_TMA_STOREES24_S26_S26_EEEvvEEEEvNT_6ParamsE,@function
        .size           _ZN7cutlass13device_kernelINS_4gemm6kernel13GemmUniversalIN4cute5tupleIJiiiiEEENS1_10collective13CollectiveMmaINS1_35MainloopSm100TmaUmmaWarpSpecializedILi2ELi2ELi4ENS5_IJNS4_1CILi2EEENSA_ILi1EEESC_EEEEENS5_IJNSA_ILi256EEENSA_ILi64EEENSA_ILi128EEEEEEfNS5_IJlSC_lEEEfSJ_NS4_8TiledMMAINS4_8MMA_AtomIJNS4_23SM100_MMA_TF32_2x1SM_SSINS_10tfloat32_tESN_fLi256ELi64ELNS4_4UMMA5MajorE0ELSP_0ELNSO_7ScaleInE0ELSQ_0EEEEEENS4_6LayoutINS5_IJSC_SC_SC_EEENS5_IJNSA_ILi0EEESV_SV_EEEEENS5_IJNS4_10UnderscoreESY_SY_EEEEENS4_18SM100_TMA_2SM_LOADENS4_14ComposedLayoutINS4_7SwizzleILi3ELi4ELi3EEENS4_18smem_ptr_flag_bitsILi32EEENST_INS5_IJNSA_ILi8EEENSA_ILi32EEEEEENS5_IJS18_SC_EEEEEEEvNS4_8identityES11_S1C_vS1D_EENS_8epilogue10collective18CollectiveEpilogueINS1F_23Sm100TmaWarpSpecializedILi4ELi2ELi16ELb1ELb0EEEJNS5_IJSH_SG_SH_EEENS5_IJNST_ISH_SC_EENST_INSA_ILi16EEESC_EEEEEfSJ_fSJ_NS1F_6fusion15FusionCallbacksIS1J_NS1P_17LinearCombinationIffffLNS_15FloatRoundStyleE2EEES1K_S1O_JEEENS4_5SM1004TMEM4LOAD26SM100_TMEM_LOAD_32dp32b16xENS4_13SM90_TMA_LOADENS12_INS13_ILi2ELi4ELi3EEES16_NST_INS5_IJS17_S1M_EEENS5_IJS1M_SC_EEEEEEENS4_39AutoVectorizingCopyWithAssumedAlignmentILi128EEENS4_14SM90_TMA_STOREES24_S26_S26_EEEvvEEEEvNT_6ParamsE,(.L_x_195 - _ZN7cutlass13device_kernelINS_4gemm6kernel13GemmUniversalIN4cute5tupleIJiiiiEEENS1_10collective13CollectiveMmaINS1_35MainloopSm100TmaUmmaWarpSpecializedILi2ELi2ELi4ENS5_IJNS4_1CILi2EEENSA_ILi1EEESC_EEEEENS5_IJNSA_ILi256EEENSA_ILi64EEENSA_ILi128EEEEEEfNS5_IJlSC_lEEEfSJ_NS4_8TiledMMAINS4_8MMA_AtomIJNS4_23SM100_MMA_TF32_2x1SM_SSINS_10tfloat32_tESN_fLi256ELi64ELNS4_4UMMA5MajorE0ELSP_0ELNSO_7ScaleInE0ELSQ_0EEEEEENS4_6LayoutINS5_IJSC_SC_SC_EEENS5_IJNSA_ILi0EEESV_SV_EEEEENS5_IJNS4_10UnderscoreESY_SY_EEEEENS4_18SM100_TMA_2SM_LOADENS4_14ComposedLayoutINS4_7SwizzleILi3ELi4ELi3EEENS4_18smem_ptr_flag_bitsILi32EEENST_INS5_IJNSA_ILi8EEENSA_ILi32EEEEEENS5_IJS18_SC_EEEEEEEvNS4_8identityES11_S1C_vS1D_EENS_8epilogue10collective18CollectiveEpilogueINS1F_23Sm100TmaWarpSpecializedILi4ELi2ELi16ELb1ELb0EEEJNS5_IJSH_SG_SH_EEENS5_IJNST_ISH_SC_EENST_INSA_ILi16EEESC_EEEEEfSJ_fSJ_NS1F_6fusion15FusionCallbacksIS1J_NS1P_17LinearCombinationIffffLNS_15FloatRoundStyleE2EEES1K_S1O_JEEENS4_5SM1004TMEM4LOAD26SM100_TMEM_LOAD_32dp32b16xENS4_13SM90_TMA_LOADENS12_INS13_ILi2ELi4ELi3EEES16_NST_INS5_IJS17_S1M_EEENS5_IJS1M_SC_EEEEEEENS4_39AutoVectorizingCopyWithAssumedAlignmentILi128EEENS4_14SM90_TMA_STOREES24_S26_S26_EEEvvEEEEvNT_6ParamsE)
        .other          _ZN7cutlass13device_kernelINS_4gemm6kernel13GemmUniversalIN4cute5tupleIJiiiiEEENS1_10collective13CollectiveMmaINS1_35MainloopSm100TmaUmmaWarpSpecializedILi2ELi2ELi4ENS5_IJNS4_1CILi2EEENSA_ILi1EEESC_EEEEENS5_IJNSA_ILi256EEENSA_ILi64EEENSA_ILi128EEEEEEfNS5_IJlSC_lEEEfSJ_NS4_8TiledMMAINS4_8MMA_AtomIJNS4_23SM100_MMA_TF32_2x1SM_SSINS_10tfloat32_tESN_fLi256ELi64ELNS4_4UMMA5MajorE0ELSP_0ELNSO_7ScaleInE0ELSQ_0EEEEEENS4_6LayoutINS5_IJSC_SC_SC_EEENS5_IJNSA_ILi0EEESV_SV_EEEEENS5_IJNS4_10UnderscoreESY_SY_EEEEENS4_18SM100_TMA_2SM_LOADENS4_14ComposedLayoutINS4_7SwizzleILi3ELi4ELi3EEENS4_18smem_ptr_flag_bitsILi32EEENST_INS5_IJNSA_ILi8EEENSA_ILi32EEEEEENS5_IJS18_SC_EEEEEEEvNS4_8identityES11_S1C_vS1D_EENS_8epilogue10collective18CollectiveEpilogueINS1F_23Sm100TmaWarpSpecializedILi4ELi2ELi16ELb1ELb0EEEJNS5_IJSH_SG_SH_EEENS5_IJNST_ISH_SC_EENST_INSA_ILi16EEESC_EEEEEfSJ_fSJ_NS1F_6fusion15FusionCallbacksIS1J_NS1P_17LinearCombinationIffffLNS_15FloatRoundStyleE2EEES1K_S1O_JEEENS4_5SM1004TMEM4LOAD26SM100_TMEM_LOAD_32dp32b16xENS4_13SM90_TMA_LOADENS12_INS13_ILi2ELi4ELi3EEES16_NST_INS5_IJS17_S1M_EEENS5_IJS1M_SC_EEEEEEENS4_39AutoVectorizingCopyWithAssumedAlignmentILi128EEENS4_14SM90_TMA_STOREES24_S26_S26_EEEvvEEEEvNT_6ParamsE,@"STO_CUDA_ENTRY STV_DEFAULT"
_ZN7cutlass13device_kernelINS_4gemm6kernel13GemmUniversalIN4cute5tupleIJiiiiEEENS1_10collective13CollectiveMmaINS1_35MainloopSm100TmaUmmaWarpSpecializedILi2ELi2ELi4ENS5_IJNS4_1CILi2EEENSA_ILi1EEESC_EEEEENS5_IJNSA_ILi256EEENSA_ILi64EEENSA_ILi128EEEEEEfNS5_IJlSC_lEEEfSJ_NS4_8TiledMMAINS4_8MMA_AtomIJNS4_23SM100_MMA_TF32_2x1SM_SSINS_10tfloat32_tESN_fLi256ELi64ELNS4_4UMMA5MajorE0ELSP_0ELNSO_7ScaleInE0ELSQ_0EEEEEENS4_6LayoutINS5_IJSC_SC_SC_EEENS5_IJNSA_ILi0EEESV_SV_EEEEENS5_IJNS4_10UnderscoreESY_SY_EEEEENS4_18SM100_TMA_2SM_LOADENS4_14ComposedLayoutINS4_7SwizzleILi3ELi4ELi3EEENS4_18smem_ptr_flag_bitsILi32EEENST_INS5_IJNSA_ILi8EEENSA_ILi32EEEEEENS5_IJS18_SC_EEEEEEEvNS4_8identityES11_S1C_vS1D_EENS_8epilogue10collective18CollectiveEpilogueINS1F_23Sm100TmaWarpSpecializedILi4ELi2ELi16ELb1ELb0EEEJNS5_IJSH_SG_SH_EEENS5_IJNST_ISH_SC_EENST_INSA_ILi16EEESC_EEEEEfSJ_fSJ_NS1F_6fusion15FusionCallbacksIS1J_NS1P_17LinearCombinationIffffLNS_15FloatRoundStyleE2EEES1K_S1O_JEEENS4_5SM1004TMEM4LOAD26SM100_TMEM_LOAD_32dp32b16xENS4_13SM90_TMA_LOADENS12_INS13_ILi2ELi4ELi3EEES16_NST_INS5_IJS17_S1M_EEENS5_IJS1M_SC_EEEEEEENS4_39AutoVectorizingCopyWithAssumedAlignmentILi128EEENS4_14SM90_TMA_STOREES24_S26_S26_EEEvvEEEEvNT_6ParamsE:
[----:B------:R-:W1:Y:S01]  /*0000*/  LDC R1, c[0x0][0x37c] ;  /* 0x0000df00ff017b82 */ /* 0x000e620000000800 */
[----:B------:R-:W2:Y:S01]  /*0010*/  S2R R77, SR_TID.X ;  /* 0x00000000004d7919 */ /* 0x000ea20000002100 */
[----:B------:R-:W3:Y:S06]  /*0020*/  LDCU.64 UR8, c[0x0][0x890] ;  /* 0x00011200ff0877ac */ /* 0x000eec0008000a00 */
[----:B------:R-:W4:Y:S01]  /*0030*/  S2UR UR46, SR_CgaCtaId ;  /* 0x00000000002e79c3 */ /* 0x000f220000008800 */
[----:B------:R-:W-:Y:S02]  /*0040*/  PRMT R64, RZ, 0x7610, R64 ;  /* 0x00007610ff407816 */ /* 0x000fe40000000040 */
[----:B------:R-:W-:Y:S01]  /*0050*/  ELECT P1, URZ, PT ;  /* 0x0000000000ff782f */ /* 0x000fe20003820000 */
[----:B------:R-:W1:Y:S01]  /*0060*/  LDCU.64 UR52, c[0x0][0x358] ;  /* 0x00006b00ff3477ac */ /* 0x000e620008000a00 */
[----:B---3--:R-:W-:-:S04]  /*0070*/  UISETP.NE.U32.AND UP0, UPT, UR8, URZ, UPT ;  /* 0x000000ff0800728c */ /* 0x008fc8000bf05070 */
[----:B------:R-:W-:Y:S02]  /*0080*/  UISETP.NE.AND.EX UP0, UPT, UR9, URZ, UPT, UP0 ;  /* 0x000000ff0900728c */ /* 0x000fe4000bf05300 */
[----:B----4-:R-:W-:Y:S02]  /*0090*/  ULOP3.LUT UR5, UR46, 0x1, URZ, 0xc0, !UPT ;  /* 0x000000012e057892 */ /* 0x010fe4000f8ec0ff */
[----:B------:R-:W-:Y:S01]  /*00a0*/  ULOP3.LUT UR4, UR46, 0x1, URZ, 0x3c, !UPT ;  /* 0x000000012e047892 */ /* 0x000fe2000f8e3cff */
[----:B--2---:R-:W-:-:S03]  /*00b0*/  SHF.R.U32.HI R68, RZ, 0x5, R77 ;  /* 0x00000005ff447819 */ /* 0x004fc6000001164d */
[----:B------:R-:W-:Y:S02]  /*00c0*/  IMAD.U32 R12, RZ, RZ, UR5 ;  /* 0x00000005ff0c7e24 */ /* 0x000fe4000f8e00ff */
[----:B------:R-:W-:Y:S01]  /*00d0*/  IMAD.U32 R11, RZ, RZ, UR4 ;  /* 0x00000004ff0b7e24 */ /* 0x000fe2000f8e00ff */
[----:B------:R-:W2:Y:S02]  /*00e0*/  SHFL.IDX PT, R0, R68, RZ, 0x1f ;  /* 0x00001fff44007589 */ /* 0x000ea400000e0000 */
[----:B--2---:R-:W-:Y:S01]  /*00f0*/  R2UR UR10, R0 ;  /* 0x00000000000a72ca */ /* 0x004fe200000e0000 */
[----:B-1----:R-:W-:-:S14]  /*0100*/  BRA.U UP0, `(.L_x_0) ;  /* 0x00000001002c7547 */ /* 0x002fdc000b800000 */
[----:B------:R-:W1:Y:S02]  /*0110*/  LDCU.64 UR4, c[0x0][0x888] ;  /* 0x00011100ff0477ac */ /* 0x000e640008000a00 */
[----:B-1----:R-:W-:-:S04]  /*0120*/  UISETP.NE.U32.AND UP0, UPT, UR4, URZ, UPT ;  /* 0x000000ff0400728c */ /* 0x002fc8000bf05070 */
[----:B------:R-:W-:-:S09]  /*0130*/  UISETP.NE.AND.EX UP0, UPT, UR5, URZ, UPT, UP0 ;  /* 0x000000ff0500728c */ /* 0x000fd2000bf05300 */
[----:B------:R-:W-:Y:S05]  /*0140*/  BRA.U !UP0, `(.L_x_1) ;  /* 0x0000000108107547 */ /* 0x000fea000b800000 */
[----:B------:R-:W1:Y:S02]  /*0150*/  LDC.64 R2, c[0x0][0x888] ;  /* 0x00022200ff027b82 */ /* 0x000e640000000a00 */
[----:B-1----:R1:W5:Y:S01]  /*0160*/  LDG.E R35, desc[UR52][R2.64] ;  /* 0x0000003402237981 */ /* 0x002362000c1e1900 */
[----:B------:R-:W-:Y:S01]  /*0170*/  HFMA2 R64, -RZ, RZ, 0, 5.9604644775390625e-08 ;  /* 0x00000001ff407431 */ /* 0x000fe200000001ff */
[----:B------:R-:W-:Y:S05]  /*0180*/  BRA `(.L_x_0) ;  /* 0x00000000000c7947 */ /* 0x000fea0003800000 */
.L_x_1:
[----:B------:R-:W1:Y:S01]  /*0190*/  LDCU UR4, c[0x0][0x880] ;  /* 0x00011000ff0477ac */ /* 0x000e620008000800 */
[----:B------:R-:W-:Y:S01]  /*01a0*/  HFMA2 R64, -RZ, RZ, 0, 5.9604644775390625e-08 ;  /* 0x00000001ff407431 */ /* 0x000fe200000001ff */
[----:B-1----:R-:W-:-:S07]  /*01b0*/  MOV R35, UR4 ;  /* 0x0000000400237c02 */ /* 0x002fce0008000f00 */
.L_x_0:
[----:B------:R-:W2:Y:S02]  /*01c0*/  LDCU.64 UR4, c[0x0][0x8b0] ;  /* 0x00011600ff0477ac */ /* 0x000ea40008000a00 */
[----:B--2---:R-:W-:-:S04]  /*01d0*/  UISETP.NE.U32.AND UP0, UPT, UR4, URZ, UPT ;  /* 0x000000ff0400728c */ /* 0x004fc8000bf05070 */
[----:B------:R-:W-:-:S09]  /*01e0*/  UISETP.NE.AND.EX UP0, UPT, UR5, URZ, UPT, UP0 ;  /* 0x000000ff0500728c */ /* 0x000fd2000bf05300 */
[----:B------:R-:W-:Y:S05]  /*01f0*/  BRA.U UP0, `(.L_x_2) ;  /* 0x0000000100247547 */ /* 0x000fea000b800000 */
[----:B------:R-:W2:Y:S02]  /*0200*/  LDCU.64 UR4, c[0x0][0x8a8] ;  /* 0x00011500ff0477ac */ /* 0x000ea40008000a00 */
[----:B--2---:R-:W-:-:S04]  /*0210*/  UISETP.NE.U32.AND UP0, UPT, UR4, URZ, UPT ;  /* 0x000000ff0400728c */ /* 0x004fc8000bf05070 */
[----:B------:R-:W-:-:S09]  /*0220*/  UISETP.NE.AND.EX UP0, UPT, UR5, URZ, UPT, UP0 ;  /* 0x000000ff0500728c */ /* 0x000fd2000bf05300 */
[----:B------:R-:W-:Y:S05]  /*0230*/  BRA.U !UP0, `(.L_x_3) ;  /* 0x00000001080c7547 */ /* 0x000fea000b800000 */
[----:B-1----:R-:W1:Y:S02]  /*0240*/  LDC.64 R2, c[0x0][0x8a8] ;  /* 0x00022a00ff027b82 */ /* 0x002e640000000a00 */
[----:B-1----:R2:W5:Y:S01]  /*0250*/  LDG.E R33, desc[UR52][R2.64] ;  /* 0x0000003402217981 */ /* 0x002562000c1e1900 */
[----:B------:R-:W-:Y:S05]  /*0260*/  BRA `(.L_x_2) ;  /* 0x0000000000087947 */ /* 0x000fea0003800000 */
.L_x_3:
[----:B------:R-:W2:Y:S02]  /*0270*/  LDCU UR4, c[0x0][0x8a0] ;  /* 0x00011400ff0477ac */ /* 0x000ea40008000800 */
[----:B--2---:R-:W-:Y:S02]  /*0280*/  MOV R33, UR4 ;  /* 0x0000000400217c02 */ /* 0x004fe40008000f00 */
.L_x_2:
[----:B------:R-:W-:Y:S01]  /*0290*/  IMAD.U32 R0, RZ, RZ, UR10 ;  /* 0x0000000aff007e24 */ /* 0x000fe2000f8e00ff */
[----:B------:R-:W-:Y:S04]  /*02a0*/  BSSY.RECONVERGENT B0, `(.L_x_4) ;  /* 0x000000c000007945 */ /* 0x000fe80003800200 */
[C---:B------:R-:W-:Y:S02]  /*02b0*/  ISETP.NE.OR P2, PT, R0.reuse, 0x1, !P1 ;  /* 0x000000010000780c */ /* 0x040fe40004f45670 */
[----:B------:R-:W-:-:S11]  /*02c0*/  ISETP.NE.OR P0, PT, R0, 0x3, !P1 ;  /* 0x000000030000780c */ /* 0x000fd60004f05670 */
[----:B------:R-:W-:Y:S05]  /*02d0*/  @P2 BRA `(.L_x_5) ;  /* 0x0000000000202947 */ /* 0x000fea0003800000 */
[----:B------:R-:W3:Y:S02]  /*02e0*/  LDCU.64 UR4, c[0x0][0x348] ;  /* 0x00006900ff0477ac */ /* 0x000ee40008000a00 */
[----:B---3--:R-:W-:Y:S02]  /*02f0*/  UIADD3 UR6, UP1, UPT, UR4, 0x80, URZ ;  /* 0x0000008004067890 */ /* 0x008fe4000ff3e0ff */
[----:B------:R-:W-:Y:S02]  /*0300*/  UIADD3 UR4, UP0, UPT, UR4, 0x180, URZ ;  /* 0x0000018004047890 */ /* 0x000fe4000ff1e0ff */
[----:B------:R-:W-:Y:S02]  /*0310*/  UIADD3.X UR7, UPT, UPT, URZ, UR5, URZ, UP1, !UPT ;  /* 0x00000005ff077290 */ /* 0x000fe40008ffe4ff */
[----:B------:R-:W-:-:S07]  /*0320*/  UIADD3.X UR5, UPT, UPT, URZ, UR5, URZ, UP0, !UPT ;  /* 0x00000005ff057290 */ /* 0x000fce00087fe4ff */
[----:B------:R3:W-:Y:S02]  /*0330*/  UTMACCTL.PF [UR6] ;  /* 0x00000000060079b9 */ /* 0x0007e40008040000 */
[----:B------:R3:W-:Y:S02]  /*0340*/  UTMACCTL.PF [UR4] ;  /* 0x00000000040079b9 */ /* 0x0007e40008040000 */
[----:B---3--:R-:W-:Y:S01]  /*0350*/  NOP ;  /* 0x0000000000007918 */ /* 0x008fe20000000000 */
.L_x_5:
[----:B------:R-:W-:Y:S05]  /*0360*/  BSYNC.RECONVERGENT B0 ;  /* 0x0000000000007941 */ /* 0x000fea0003800200 */
.L_x_4:
[----:B------:R-:W-:Y:S04]  /*0370*/  BSSY.RECONVERGENT B0, `(.L_x_6) ;  /* 0x000000a000007945 */ /* 0x000fe80003800200 */
        /* <DEDUP_REMOVED lines=9> */
.L_x_7:
[----:B------:R-:W-:Y:S05]  /*0410*/  BSYNC.RECONVERGENT B0 ;  /* 0x0000000000007941 */ /* 0x000fea0003800200 */
.L_x_6:
[----:B------:R-:W3:Y:S01]  /*0420*/  LDCU.64 UR4, c[0x0][0x888] ;  /* 0x00011100ff0477ac */ /* 0x000ee20008000a00 */
[----:B------:R-:W-:Y:S02]  /*0430*/  UISETP.EQ.U32.AND UP1, UPT, UR8, URZ, UPT ;  /* 0x000000ff0800728c */ /* 0x000fe4000bf22070 */
[----:B------:R-:W-:Y:S02]  /*0440*/  UPLOP3.LUT UP5, UPT, UPT, UPT, UPT, 0x80, 0x8 ;  /* 0x000000000008789c */ /* 0x000fe40003faf070 */
[----:B---3--:R-:W-:-:S04]  /*0450*/  UISETP.NE.U32.AND UP0, UPT, UR4, URZ, UPT ;  /* 0x000000ff0400728c */ /* 0x008fc8000bf05070 */
[----:B------:R-:W-:-:S04]  /*0460*/  UISETP.NE.AND.EX UP0, UPT, UR5, URZ, UPT, UP0 ;  /* 0x000000ff0500728c */ /* 0x000fc8000bf05300 */
[----:B------:R-:W-:-:S04]  /*0470*/  UISETP.EQ.OR.EX UP2, UPT, UR9, URZ, !UP0, UP1 ;  /* 0x000000ff0900728c */ /* 0x000fc8000c742710 */
[----:B------:R-:W-:-:S05]  /*0480*/  UP2UR UR47, UPR, URZ, 0x4 ;  /* 0x00000004ff2f7883 */ /* 0x000fca0008000000 */
[----:B------:R-:W-:Y:S07]  /*0490*/  BRA.U !UP2, `(.L_x_8) ;  /* 0x000000010a207547 */ /* 0x000fee000b800000 */
[----:B------:R-:W-:Y:S01]  /*04a0*/  UISETP.NE.U32.AND UP2, UPT, UR8, URZ, UPT ;  /* 0x000000ff0800728c */ /* 0x000fe2000bf45070 */
[----:B-----5:R-:W-:Y:S01]  /*04b0*/  FSETP.NEU.AND P0, PT, R35, RZ, PT ;  /* 0x000000ff2300720b */ /* 0x020fe20003f0d000 */
[----:B------:R-:W-:Y:S02]  /*04c0*/  USEL UR4, URZ, 0xffffffff, UP0 ;  /* 0xffffffffff047887 */ /* 0x000fe40008000000 */
[----:B------:R-:W-:-:S10]  /*04d0*/  UISETP.NE.AND.EX UP2, UPT, UR9, URZ, UPT, UP2 ;  /* 0x000000ff0900728c */ /* 0x000fd4000bf45320 */
[----:B------:R-:W-:Y:S01]  /*04e0*/  VOTEU.ANY UP1, P0 ;  /* 0x0000000000ff7886 */ /* 0x000fe20000020100 */
[----:B------:R-:W-:-:S04]  /*04f0*/  @!UP2 USEL UR4, URZ, 0xffffffff, UP1 ;  /* 0xffffffffff04a887 */ /* 0x000fc80008800000 */
[----:B------:R-:W-:-:S04]  /*0500*/  ULOP3.LUT UR4, UR4, 0x1, URZ, 0xc0, !UPT ;  /* 0x0000000104047892 */ /* 0x000fc8000f8ec0ff */
[----:B------:R-:W-:-:S11]  /*0510*/  UISETP.NE.U32.AND UP5, UPT, UR4, 0x1, UPT ;  /* 0x000000010400788c */ /* 0x000fd6000bfa5070 */
.L_x_8:
[----:B------:R-:W3:Y:S01]  /*0520*/  SHFL.IDX PT, R0, R68, RZ, 0x1f ;  /* 0x00001fff44007589 */ /* 0x000ee200000e0000 */
[----:B------:R-:W-:Y:S01]  /*0530*/  R2UR UR4, R12 ;  /* 0x000000000c0472ca */ /* 0x000fe200000e0000 */
[----:B------:R-:W-:-:S04]  /*0540*/  UISETP.NE.AND UP1, UPT, UR10, 0x2, UPT ;  /* 0x000000020a00788c */ /* 0x000fc8000bf25270 */
[----:B------:R-:W-:-:S08]  /*0550*/  USEL UR37, URZ, 0x1, UP1 ;  /* 0x00000001ff257887 */ /* 0x000fd00008800000 */
[----:B------:R-:W-:-:S06]  /*0560*/  UISETP.EQ.AND UP2, UPT, UR4, URZ, !UP1 ;  /* 0x000000ff0400728c */ /* 0x000fcc000cf42270 */
[----:B------:R-:W-:Y:S02]  /*0570*/  PLOP3.LUT P5, PT, P1, PT, UP2, 0x80, 0x8 ;  /* 0x000000000008781c */ /* 0x000fe40000faf028 */
[----:B---3--:R-:W-:-:S13]  /*0580*/  ISETP.NE.AND P0, PT, R0, RZ, PT ;  /* 0x000000ff0000720c */ /* 0x008fda0003f05270 */
[----:B------:R-:W-:Y:S05]  /*0590*/  @P0 BRA `(.L_x_9) ;  /* 0x0000000000340947 */ /* 0x000fea0003800000 */
[----:B------:R-:W-:Y:S01]  /*05a0*/  UMOV UR4, 0x400 ;  /* 0x0000040000047882 */ /* 0x000fe20000000000 */
[----:B------:R-:W-:Y:S01]  /*05b0*/  UMOV UR6, 0x1 ;  /* 0x0000000100067882 */ /* 0x000fe20000000000 */
[----:B------:R-:W-:Y:S02]  /*05c0*/  ULEA UR4, UR46, UR4, 0x18 ;  /* 0x000000042e047291 */ /* 0x000fe4000f8ec0ff */
[----:B------:R-:W-:-:S04]  /*05d0*/  UIADD3 UR6, UPT, UPT, -UR6, 0x100000, URZ ;  /* 0x0010000006067890 */ /* 0x000fc8000fffe1ff */
[----:B------:R-:W-:Y:S02]  /*05e0*/  USHF.L.U32 UR7, UR6, 0xb, URZ ;  /* 0x0000000b06077899 */ /* 0x000fe400080006ff */
[----:B------:R-:W-:Y:S01]  /*05f0*/  USHF.L.U32 UR6, UR6, 0x1, URZ ;  /* 0x0000000106067899 */ /* 0x000fe200080006ff */
[----:B------:R-:W-:Y:S01]  /*0600*/  ELECT P0, URZ, PT ;  /* 0x0000000000ff782f */ /* 0x000fe20003800000 */
[----:B------:R-:W3:Y:S10]  /*0610*/  FENCE.VIEW.ASYNC.S ;  /* 0x00000000000073c6 */ /* 0x000ef40000000000 */
[----:B---3--:R3:W4:Y:S01]  /*0620*/  SYNCS.EXCH.64 URZ, [UR4], UR6 ;  /* 0x0000000604ff75b2 */ /* 0x0087220008000100 */
[----:B------:R3:W1:Y:S01]  /*0630*/  SYNCS.EXCH.64 URZ, [UR4+0x10], UR6 ;  /* 0x0000100604ff75b2 */ /* 0x0006620008000100 */
[----:B------:R3:W1:Y:S01]  /*0640*/  SYNCS.EXCH.64 URZ, [UR4+0x8], UR6 ;  /* 0x0000080604ff75b2 */ /* 0x0006620008000100 */
[----:B------:R3:W1:Y:S01]  /*0650*/  SYNCS.EXCH.64 URZ, [UR4+0x18], UR6 ;  /* 0x0000180604ff75b2 */ /* 0x0006620008000100 */
[----:B------:R-:W-:Y:S01]  /*0660*/  NOP ;  /* 0x0000000000007918 */ /* 0x000fe20000000000 */
.L_x_9:
[----:B------:R-:W2:Y:S01]  /*0670*/  SHFL.IDX PT, R0, R68, RZ, 0x1f ;  /* 0x00001fff44007589 */ /* 0x000ea200000e0000 */
[----:B------:R-:W-:Y:S01]  /*0680*/  NOP ;  /* 0x0000000000007918 */ /* 0x000fe20000000000 */
[----:B--2---:R-:W-:-:S13]  /*0690*/  ISETP.NE.AND P0, PT, R0, 0x1, PT ;  /* 0x000000010000780c */ /* 0x004fda0003f05270 */
[----:B------:R-:W-:Y:S05]  /*06a0*/  @P0 BRA `(.L_x_10) ;  /* 0x0000000000540947 */ /* 0x000fea0003800000 */
[----:B---3--:R-:W-:Y:S01]  /*06b0*/  UMOV UR4, 0x400 ;  /* 0x0000040000047882 */ /* 0x008fe20000000000 */
[----:B------:R-:W-:Y:S01]  /*06c0*/  UMOV UR8, 0x20 ;  /* 0x0000002000087882 */ /* 0x000fe20000000000 */
[----:B------:R-:W-:Y:S01]  /*06d0*/  UMOV UR6, 0x80 ;  /* 0x0000008000067882 */ /* 0x000fe20000000000 */
[----:B------:R-:W-:Y:S02]  /*06e0*/  ULEA UR4, UR46, UR4, 0x18 ;  /* 0x000000042e047291 */ /* 0x000fe4000f8ec0ff */
[----:B------:R-:W-:-:S04]  /*06f0*/  UIADD3 UR8, UPT, UPT, -UR8, 0x100000, URZ ;  /* 0x0010000008087890 */ /* 0x000fc8000fffe1ff */
[----:B------:R-:W-:Y:S02]  /*0700*/  USHF.L.U32 UR9, UR8, 0xb, URZ ;  /* 0x0000000b08097899 */ /* 0x000fe400080006ff */
[----:B------:R-:W-:Y:S02]  /*0710*/  USHF.L.U32 UR8, UR8, 0x1, URZ ;  /* 0x0000000108087899 */ /* 0x000fe400080006ff */
[----:B------:R-:W-:-:S04]  /*0720*/  UIADD3 UR6, UPT, UPT, -UR6, 0x100000, URZ ;  /* 0x0010000006067890 */ /* 0x000fc8000fffe1ff */
[----:B------:R-:W-:Y:S02]  /*0730*/  USHF.L.U32 UR7, UR6, 0xb, URZ ;  /* 0x0000000b06077899 */ /* 0x000fe400080006ff */
[----:B------:R-:W-:Y:S01]  /*0740*/  USHF.L.U32 UR6, UR6, 0x1, URZ ;  /* 0x0000000106067899 */ /* 0x000fe200080006ff */
[----:B------:R-:W-:Y:S01]  /*0750*/  ELECT P0, URZ, PT ;  /* 0x0000000000ff782f */ /* 0x000fe20003800000 */
[----:B------:R-:W2:Y:S02]  /*0760*/  FENCE.VIEW.ASYNC.S ;  /* 0x00000000000073c6 */ /* 0x000ea40000000000 */
[----:B--2---:R2:W3:Y:S08]  /*0770*/  SYNCS.EXCH.64 URZ, [UR4+0x20], UR8 ;  /* 0x0000200804ff75b2 */ /* 0x0044f00008000100 */
[----:B------:R2:W1:Y:S01]  /*0780*/  SYNCS.EXCH.64 URZ, [UR4+0x40], UR6 ;  /* 0x0000400604ff75b2 */ /* 0x0004620008000100 */
[----:B------:R2:W1:Y:S01]  /*0790*/  SYNCS.EXCH.64 URZ, [UR4+0x28], UR8 ;  /* 0x0000280804ff75b2 */ /* 0x0004620008000100 */
[----:B------:R2:W1:Y:S01]  /*07a0*/  SYNCS.EXCH.64 URZ, [UR4+0x48], UR6 ;  /* 0x0000480604ff75b2 */ /* 0x0004620008000100 */
[----:B------:R2:W1:Y:S01]  /*07b0*/  SYNCS.EXCH.64 URZ, [UR4+0x30], UR8 ;  /* 0x0000300804ff75b2 */ /* 0x0004620008000100 */
[----:B------:R2:W1:Y:S01]  /*07c0*/  SYNCS.EXCH.64 URZ, [UR4+0x50], UR6 ;  /* 0x0000500604ff75b2 */ /* 0x0004620008000100 */
[----:B------:R2:W1:Y:S01]  /*07d0*/  SYNCS.EXCH.64 URZ, [UR4+0x38], UR8 ;  /* 0x0000380804ff75b2 */ /* 0x0004620008000100 */
[----:B------:R2:W1:Y:S01]  /*07e0*/  SYNCS.EXCH.64 URZ, [UR4+0x58], UR6 ;  /* 0x0000580604ff75b2 */ /* 0x0004620008000100 */
[----:B------:R-:W-:Y:S01]  /*07f0*/  NOP ;  /* 0x0000000000007918 */ /* 0x000fe20000000000 */
.L_x_10:
[----:B------:R-:W4:Y:S01]  /*0800*/  SHFL.IDX PT, R0, R68, RZ, 0x1f ;  /* 0x00001fff44007589 */ /* 0x000f2200000e0000 */
[----:B------:R-:W-:Y:S01]  /*0810*/  NOP ;  /* 0x0000000000007918 */ /* 0x000fe20000000000 */
[----:B----4-:R-:W-:-:S13]  /*0820*/  ISETP.NE.AND P0, PT, R0, 0x3, PT ;  /* 0x000000030000780c */ /* 0x010fda0003f05270 */
[----:B------:R-:W-:Y:S05]  /*0830*/  @P0 BRA `(.L_x_11) ;  /* 0x00000000002c0947 */ /* 0x000fea0003800000 */
[----:B--23--:R-:W-:Y:S01]  /*0840*/  UMOV UR6, 0x400 ;  /* 0x0000040000067882 */ /* 0x00cfe20000000000 */
[----:B------:R-:W-:Y:S01]  /*0850*/  UMOV UR4, 0x20 ;  /* 0x0000002000047882 */ /* 0x000fe20000000000 */
[----:B------:R-:W-:Y:S02]  /*0860*/  ULEA UR6, UR46, UR6, 0x18 ;  /* 0x000000062e067291 */ /* 0x000fe4000f8ec0ff */
[----:B------:R-:W-:-:S04]  /*0870*/  UIADD3 UR4, UPT, UPT, -UR4, 0x100000, URZ ;  /* 0x0010000004047890 */ /* 0x000fc8000fffe1ff */
[----:B------:R-:W-:Y:S02]  /*0880*/  USHF.L.U32 UR5, UR4, 0xb, URZ ;  /* 0x0000000b04057899 */ /* 0x000fe400080006ff */
[----:B------:R-:W-:Y:S01]  /*0890*/  USHF.L.U32 UR4, UR4, 0x1, URZ ;  /* 0x0000000104047899 */ /* 0x000fe200080006ff */
[----:B------:R-:W-:Y:S01]  /*08a0*/  ELECT P0, URZ, PT ;  /* 0x0000000000ff782f */ /* 0x000fe20003800000 */
[----:B------:R-:W2:Y:S10]  /*08b0*/  FENCE.VIEW.ASYNC.S ;  /* 0x00000000000073c6 */ /* 0x000eb40000000000 */
[----:B--2---:R4:W2:Y:S01]  /*08c0*/  SYNCS.EXCH.64 URZ, [UR6+0x60], UR4 ;  /* 0x0000600406ff75b2 */ /* 0x0048a20008000100 */
[----:B------:R4:W3:Y:S02]  /*08d0*/  SYNCS.EXCH.64 URZ, [UR6+0x68], UR4 ;  /* 0x0000680406ff75b2 */ /* 0x0008e40008000100 */
[----:B----4-:R-:W-:Y:S01]  /*08e0*/  NOP ;  /* 0x0000000000007918 */ /* 0x010fe20000000000 */
.L_x_11:
[----:B------:R-:W4:Y:S01]  /*08f0*/  SHFL.IDX PT, R0, R68, RZ, 0x1f ;  /* 0x00001fff44007589 */ /* 0x000f2200000e0000 */
[----:B------:R-:W-:Y:S01]  /*0900*/  NOP ;  /* 0x0000000000007918 */ /* 0x000fe20000000000 */
[----:B----4-:R-:W-:-:S13]  /*0910*/  ISETP.NE.AND P0, PT, R0, 0x4, PT ;  /* 0x000000040000780c */ /* 0x010fda0003f05270 */
[----:B------:R-:W-:Y:S05]  /*0920*/  @P0 BRA `(.L_x_12) ;  /* 0x0000000000480947 */ /* 0x000fea0003800000 */
[----:B--23--:R-:W-:Y:S01]  /*0930*/  UMOV UR4, 0x1e0 ;  /* 0x000001e000047882 */ /* 0x00cfe20000000000 */
[----:B------:R-:W-:Y:S01]  /*0940*/  UMOV UR6, 0x400 ;  /* 0x0000040000067882 */ /* 0x000fe20000000000 */
[----:B------:R-:W-:Y:S01]  /*0950*/  USEL UR4, UR4, 0x1a0, UP5 ;  /* 0x000001a004047887 */ /* 0x000fe2000a800000 */
        /* <DEDUP_REMOVED lines=10> */
[----:B--2---:R4:W2:Y:S08]  /*0a00*/  SYNCS.EXCH.64 URZ, [UR6+0x70], UR8 ;  /* 0x0000700806ff75b2 */ /* 0x0048b00008000100 */
[----:B------:R4:W3:Y:S01]  /*0a10*/  SYNCS.EXCH.64 URZ, [UR6+0x80], UR4 ;  /* 0x0000800406ff75b2 */ /* 0x0008e20008000100 */
[----:B------:R4:W1:Y:S01]  /*0a20*/  SYNCS.EXCH.64 URZ, [UR6+0x78], UR8 ;  /* 0x0000780806ff75b2 */ /* 0x0008620008000100 */
[----:B------:R4:W1:Y:S02]  /*0a30*/  SYNCS.EXCH.64 URZ, [UR6+0x88], UR4 ;  /* 0x0000880406ff75b2 */ /* 0x0008640008000100 */
[----:B----4-:R-:W-:Y:S01]  /*0a40*/  NOP ;  /* 0x0000000000007918 */ /* 0x010fe20000000000 */
.L_x_12:
[----:B------:R-:W4:Y:S01]  /*0a50*/  SHFL.IDX PT, R0, R68, RZ, 0x1f ;  /* 0x00001fff44007589 */ /* 0x000f2200000e0000 */
[----:B------:R-:W-:Y:S01]  /*0a60*/  NOP ;  /* 0x0000000000007918 */ /* 0x000fe20000000000 */
[----:B----4-:R-:W-:-:S13]  /*0a70*/  ISETP.NE.AND P0, PT, R0, 0x5, PT ;  /* 0x000000050000780c */ /* 0x010fda0003f05270 */
[----:B------:R-:W-:Y:S05]  /*0a80*/  @P0 BRA `(.L_x_13) ;  /* 0x0000000000540947 */ /* 0x000fea0003800000 */
[----:B--23--:R-:W-:Y:S01]  /*0a90*/  UMOV UR4, 0x400 ;  /* 0x0000040000047882 */ /* 0x00cfe20000000000 */
        /* <DEDUP_REMOVED lines=14> */
[----:B------:R4:W1:Y:S01]  /*0b80*/  SYNCS.EXCH.64 URZ, [UR4+0xb8], UR8 ;  /* 0x0000b80804ff75b2 */ /* 0x0008620008000100 */
[----:B------:R4:W1:Y:S01]  /*0b90*/  SYNCS.EXCH.64 URZ, [UR4+0xa0], UR6 ;  /* 0x0000a00604ff75b2 */ /* 0x0008620008000100 */
[----:B------:R4:W1:Y:S01]  /*0ba0*/  SYNCS.EXCH.64 URZ, [UR4+0xc0], UR8 ;  /* 0x0000c00804ff75b2 */ /* 0x0008620008000100 */
[----:B------:R4:W1:Y:S01]  /*0bb0*/  SYNCS.EXCH.64 URZ, [UR4+0xa8], UR6 ;  /* 0x0000a80604ff75b2 */ /* 0x0008620008000100 */
[----:B------:R4:W1:Y:S02]  /*0bc0*/  SYNCS.EXCH.64 URZ, [UR4+0xc8], UR8 ;  /* 0x0000c80804ff75b2 */ /* 0x0008640008000100 */
[----:B----4-:R-:W-:Y:S01]  /*0bd0*/  NOP ;  /* 0x0000000000007918 */ /* 0x010fe20000000000 */
.L_x_13:
[----:B------:R-:W4:Y:S01]  /*0be0*/  SHFL.IDX PT, R0, R68, RZ, 0x1f ;  /* 0x00001fff44007589 */ /* 0x000f2200000e0000 */
[----:B------:R-:W-:Y:S01]  /*0bf0*/  ISETP.NE.OR P1, PT, RZ, UR10, !P1 ;  /* 0x0000000aff007c0c */ /* 0x000fe2000cf25670 */
        /* <DEDUP_REMOVED lines=12> */
[----:B------:R4:W3:Y:S01]  /*0cc0*/  SYNCS.EXCH.64 URZ, [UR4+0xe0], UR6 ;  /* 0x0000e00604ff75b2 */ /* 0x0008e20008000100 */
[----:B------:R4:W1:Y:S01]  /*0cd0*/  SYNCS.EXCH.64 URZ, [UR4+0xd8], UR6 ;  /* 0x0000d80604ff75b2 */ /* 0x0008620008000100 */
[----:B------:R4:W1:Y:S02]  /*0ce0*/  SYNCS.EXCH.64 URZ, [UR4+0xe8], UR6 ;  /* 0x0000e80604ff75b2 */ /* 0x0008640008000100 */
[----:B----4-:R-:W-:Y:S01]  /*0cf0*/  NOP ;  /* 0x0000000000007918 */ /* 0x010fe20000000000 */
.L_x_14:
[----:B------:R-:W-:Y:S01]  /*0d00*/  VOTEU.ALL UP1, P1 ;  /* 0x0000000000ff7886 */ /* 0x000fe20000820000 */
[----:B--23--:R-:W2:Y:S01]  /*0d10*/  LDCU UR7, c[0x0][0x36c] ;  /* 0x00006d80ff0777ac */ /* 0x00cea20008000800 */
[----:B------:R-:W-:Y:S01]  /*0d20*/  NOP ;  /* 0x0000000000007918 */ /* 0x000fe20000000000 */
[----:B------:R-:W-:Y:S01]  /*0d30*/  LOP3.LUT R10, R77, 0x1f, RZ, 0xc0, !PT ;  /* 0x0000001f4d0a7812 */ /* 0x000fe200078ec0ff */
[----:B------:R-:W-:Y:S01]  /*0d40*/  UMOV UR4, 0x20 ;  /* 0x0000002000047882 */ /* 0x000fe20000000000 */
[----:B------:R-:W-:Y:S01]  /*0d50*/  @!UP1 UMOV UR6, 0x400 ;  /* 0x0000040000069882 */ /* 0x000fe20000000000 */
[----:B------:R-:W-:-:S04]  /*0d60*/  @!UP1 UIADD3 UR4, UPT, UPT, -UR4, 0x100000, URZ ;  /* 0x0010000004049890 */ /* 0x000fc8000fffe1ff */
[----:B------:R-:W-:Y:S02]  /*0d70*/  @!UP1 USHF.L.U32 UR5, UR4, 0xb, URZ ;  /* 0x0000000b04059899 */ /* 0x000fe400080006ff */
[----:B------:R-:W-:Y:S02]  /*0d80*/  @!UP1 USHF.L.U32 UR4, UR4, 0x1, URZ ;  /* 0x0000000104049899 */ /* 0x000fe400080006ff */
[----:B------:R-:W-:Y:S01]  /*0d90*/  @!UP1 ULEA UR6, UR46, UR6, 0x18 ;  /* 0x000000062e069291 */ /* 0x000fe2000f8ec0ff */
[----:B------:R-:W-:Y:S01]  /*0da0*/  VOTEU.ALL UP1, P1 ;  /* 0x0000000000ff7886 */ /* 0x000fe20000820000 */
[----:B------:R-:W-:Y:S01]  /*0db0*/  UISETP.NE.AND UP4, UPT, UR10, URZ, UPT ;  /* 0x000000ff0a00728c */ /* 0x000fe2000bf85270 */
[----:B------:R-:W3:Y:S09]  /*0dc0*/  FENCE.VIEW.ASYNC.S ;  /* 0x00000000000073c6 */ /* 0x000ef20000000000 */
[----:B---3--:R3:W4:Y:S01]  /*0dd0*/  @!UP1 SYNCS.EXCH.64 URZ, [UR6+0xf0], UR4 ;  /* 0x0000f00406ff95b2 */ /* 0x0087220008000100 */
[----:B--2---:R-:W-:-:S09]  /*0de0*/  UISETP.EQ.U32.AND UP1, UPT, UR7, 0x1, UPT ;  /* 0x000000010700788c */ /* 0x004fd2000bf22070 */
[----:B------:R-:W-:Y:S05]  /*0df0*/  BRA.U !UP1, `(.L_x_15) ;  /* 0x0000000109087547 */ /* 0x000fea000b800000 */
[----:B-1--4-:R-:W-:Y:S01]  /*0e00*/  UCGABAR_ARV ;  /* 0x00000000000079c7 */ /* 0x012fe20008000000 */
[----:B------:R-:W-:Y:S05]  /*0e10*/  BRA `(.L_x_16) ;  /* 0x0000000000047947 */ /* 0x000fea0003800000 */
.L_x_15:
[----:B-1--4-:R-:W-:Y:S01]  /*0e20*/  NOP ;  /* 0x0000000000007918 */ /* 0x012fe20000000000 */
.L_x_16:
[----:B------:R-:W1:Y:S01]  /*0e30*/  S2R R15, SR_CTAID.Y ;  /* 0x00000000000f7919 */ /* 0x000e620000002600 */
[----:B------:R-:W-:-:S05]  /*0e40*/  CS2R.32 R63, SR_CgaSize ;  /* 0x00000000003f7805 */ /* 0x000fca0000008a00 */
[----:B------:R-:W-:-:S05]  /*0e50*/  IMAD R63, R63, -0xa0, RZ ;  /* 0xffffff603f3f7824 */ /* 0x000fca00078e02ff */
[----:B---3--:R-:W-:-:S14]  /*0e60*/  R2UR UR4, R63 ;  /* 0x000000003f0472ca */ /* 0x008fdc00000e0000 */
[----:B------:R-:W2:Y:S01]  /*0e70*/  LDCU UR4, c[0x0][UR4+0x2b4] ;  /* 0x00005680040477ac */ /* 0x000ea20008000800 */
[----:B------:R-:W-:-:S05]  /*0e80*/  CS2R.32 R0, SR_CgaSize ;  /* 0x0000000000007805 */ /* 0x000fca0000008a00 */
[----:B------:R-:W-:-:S06]  /*0e90*/  IMAD R0, R0, -0xa0, RZ ;  /* 0xffffff6000007824 */ /* 0x000fcc00078e02ff */
[----:B------:R-:W3:Y:S01]  /*0ea0*/  LDC R0, c[0x0][R0+0x2a4] ;  /* 0x0000a90000007b82 */ /* 0x000ee20000000800 */
[----:B------:R-:W-:Y:S01]  /*0eb0*/  PRMT R8, RZ, 0x7610, R8 ;  /* 0x00007610ff087816 */ /* 0x000fe20000000008 */
[----:B------:R-:W4:Y:S01]  /*0ec0*/  S2R R9, SR_CTAID.X ;  /* 0x0000000000097919 */ /* 0x000f220000002500 */
[----:B------:R-:W-:-:S05]  /*0ed0*/  CS2R.32 R63, SR_CgaSize ;  /* 0x00000000003f7805 */ /* 0x000fca0000008a00 */
[----:B------:R-:W-:-:S05]  /*0ee0*/  IMAD R63, R63, -0xa0, RZ ;  /* 0xffffff603f3f7824 */ /* 0x000fca00078e02ff */
[----:B------:R-:W-:-:S14]  /*0ef0*/  R2UR UR5, R63 ;  /* 0x000000003f0572ca */ /* 0x000fdc00000e0000 */
[----:B------:R-:W3:Y:S01]  /*0f00*/  LDCU UR5, c[0x0][UR5+0x2b0] ;  /* 0x00005600050577ac */ /* 0x000ee20008000800 */
[----:B------:R-:W-:Y:S01]  /*0f10*/  UISETP.NE.AND UP2, UPT, UR10, 0x2, UPT ;  /* 0x000000020a00788c */ /* 0x000fe2000bf45270 */
[----:B------:R-:W2:Y:S01]  /*0f20*/  LDC R13, c[0x0][0xb24] ;  /* 0x0002c900ff0d7b82 */ /* 0x000ea20000000800 */
[----:B------:R-:W-:-:S05]  /*0f30*/  CS2R.32 R2, SR_CgaSize ;  /* 0x0000000000027805 */ /* 0x000fca0000008a00 */
[----:B------:R-:W-:-:S06]  /*0f40*/  IMAD R2, R2, -0xa0, RZ ;  /* 0xffffff6002027824 */ /* 0x000fcc00078e02ff */
[----:B------:R-:W3:Y:S08]  /*0f50*/  LDC R2, c[0x0][R2+0x2a0] ;  /* 0x0000a80002027b82 */ /* 0x000ef00000000800 */
[----:B------:R-:W3:Y:S01]  /*0f60*/  LDC R26, c[0x0][0xb24] ;  /* 0x0002c900ff1a7b82 */ /* 0x000ee20000000800 */
[----:B-1----:R-:W-:-:S07]  /*0f70*/  I2FP.F32.U32 R62, R15 ;  /* 0x0000000f003e7245 */ /* 0x002fce0000201000 */
[----:B------:R-:W1:Y:S01]  /*0f80*/  S2UR UR60, SR_CTAID.Z ;  /* 0x00000000003c79c3 */ /* 0x000e620000002700 */
[----:B--2---:R-:W-:Y:S01]  /*0f90*/  ISETP.GE.AND P0, PT, R13, 0x1, PT ;  /* 0x000000010d00780c */ /* 0x004fe20003f06270 */
[----:B----4-:R-:W-:Y:S01]  /*0fa0*/  IMAD.MOV.U32 R14, RZ, RZ, R9 ;  /* 0x000000ffff0e7224 */ /* 0x010fe200078e0009 */
[----:B------:R-:W-:Y:S01]  /*0fb0*/  I2FP.F32.U32 R63, R9 ;  /* 0x00000009003f7245 */ /* 0x000fe20000201000 */
[----:B------:R-:W-:Y:S01]  /*0fc0*/  FMUL R62, R62, UR4 ;  /* 0x000000043e3e7c20 */ /* 0x000fe20008400000 */
[----:B------:R-:W2:Y:S03]  /*0fd0*/  LDCU UR4, c[0x0][0xb30] ;  /* 0x00016600ff0477ac */ /* 0x000ea60008000800 */
[----:B---3--:R-:W-:Y:S02]  /*0fe0*/  FMUL R63, R63, UR5 ;  /* 0x000000053f3f7c20 */ /* 0x008fe40008400000 */
[----:B------:R-:W3:Y:S08]  /*0ff0*/  F2I.U32.TRUNC.NTZ R62, R62 ;  /* 0x0000003e003e7305 */ /* 0x000ef0000020f000 */
[----:B------:R-:W4:Y:S01]  /*1000*/  F2I.U32.TRUNC.NTZ R63, R63 ;  /* 0x0000003f003f7305 */ /* 0x000f22000020f000 */
[----:B--2---:R-:W-:Y:S01]  /*1010*/  UISETP.NE.AND UP3, UPT, UR4, 0x1, UPT ;  /* 0x000000010400788c */ /* 0x004fe2000bf65270 */
[----:B---3--:R-:W-:-:S05]  /*1020*/  IADD3 R62, PT, PT, -R62, RZ, RZ ;  /* 0x000000ff3e3e7210 */ /* 0x008fca0007ffe1ff */
[----:B------:R-:W-:Y:S01]  /*1030*/  IMAD R62, R0, R62, R15 ;  /* 0x0000003e003e7224 */ /* 0x000fe200078e020f */
[----:B------:R-:W-:Y:S01]  /*1040*/  PRMT R0, RZ, 0x7610, R0 ;  /* 0x00007610ff007816 */ /* 0x000fe20000000000 */
[----:B----4-:R-:W-:-:S04]  /*1050*/  IMAD.MOV R63, RZ, RZ, -R63 ;  /* 0x000000ffff3f7224 */ /* 0x010fc800078e0a3f */
[----:B------:R-:W-:Y:S01]  /*1060*/  IMAD R63, R2, R63, R9 ;  /* 0x0000003f023f7224 */ /* 0x000fe200078e0209 */
[----:B-1----:R-:W-:Y:S06]  /*1070*/  BRA.U UP4, `(.L_x_17) ;  /* 0x0000000104247547 */ /* 0x002fec000b800000 */
[----:B------:R-:W-:Y:S01]  /*1080*/  ISETP.NE.AND P1, PT, R62, RZ, PT ;  /* 0x000000ff3e00720c */ /* 0x000fe20003f25270 */
[----:B------:R-:W-:Y:S01]  /*1090*/  IMAD.MOV.U32 R0, RZ, RZ, 0x3 ;  /* 0x00000003ff007424 */ /* 0x000fe200078e00ff */
[C---:B------:R-:W-:Y:S02]  /*10a0*/  LOP3.LUT R2, R63.reuse, 0xfffffffe, RZ, 0xc0, !PT ;  /* 0xfffffffe3f027812 */ /* 0x040fe400078ec0ff */
[----:B------:R-:W-:Y:S02]  /*10b0*/  ISETP.LT.U32.OR P1, PT, R63, 0x2, !P1 ;  /* 0x000000023f00780c */ /* 0x000fe40004f21470 */
[----:B------:R-:W-:Y:S02]  /*10c0*/  SHF.L.U32 R0, R0, R2, RZ ;  /* 0x0000000200007219 */ /* 0x000fe400000006ff */
[----:B------:R-:W-:Y:S02]  /*10d0*/  SEL R4, RZ, 0x1, !P1 ;  /* 0x00000001ff047807 */ /* 0x000fe40004800000 */
[----:B------:R-:W-:-:S05]  /*10e0*/  SEL R3, RZ, 0x2, !P1 ;  /* 0x00000002ff037807 */ /* 0x000fca0004800000 */
[----:B------:R-:W-:-:S05]  /*10f0*/  IMAD.IADD R3, R4, 0x1, R3 ;  /* 0x0000000104037824 */ /* 0x000fca00078e0203 */
[----:B------:R-:W-:Y:S02]  /*1100*/  PRMT R8, R3, 0x7610, R8 ;  /* 0x0000761003087816 */ /* 0x000fe40000000008 */
.L_x_17:
[----:B------:R-:W-:Y:S05]  /*1110*/  @!P0 BRA `(.L_x_18) ;  /* 0x0000000000b88947 */ /* 0x000fea0003800000 */
[----:B------:R-:W1:Y:S01]  /*1120*/  LDC.64 R4, c[0x0][0xb18] ;  /* 0x0002c600ff047b82 */ /* 0x000e620000000a00 */
[----:B------:R-:W-:-:S07]  /*1130*/  ISETP.NE.AND P0, PT, R13, 0x1, PT ;  /* 0x000000010d00780c */ /* 0x000fce0003f05270 */
[----:B------:R-:W2:Y:S08]  /*1140*/  LDC R16, c[0x0][0xb0c] ;  /* 0x0002c300ff107b82 */ /* 0x000eb00000000800 */
[----:B------:R-:W3:Y:S08]  /*1150*/  LDC R18, c[0x0][0x370] ;  /* 0x0000dc00ff127b82 */ /* 0x000ef00000000800 */
[----:B------:R-:W4:Y:S01]  /*1160*/  LDC R17, c[0x0][0x374] ;  /* 0x0000dd00ff117b82 */ /* 0x000f220000000800 */
[----:B-1----:R-:W-:-:S07]  /*1170*/  ISETP.NE.AND P1, PT, R4, 0x1, PT ;  /* 0x000000010400780c */ /* 0x002fce0003f25270 */
[----:B------:R-:W3:Y:S01]  /*1180*/  LDC.64 R6, c[0x0][0xb10] ;  /* 0x0002c400ff067b82 */ /* 0x000ee20000000a00 */
[----:B--2---:R-:W-:-:S07]  /*1190*/  ISETP.NE.AND P2, PT, R16, 0x1, PT ;  /* 0x000000011000780c */ /* 0x004fce0003f45270 */
[----:B------:R-:W1:Y:S08]  /*11a0*/  LDC R14, c[0x0][0xb20] ;  /* 0x0002c800ff0e7b82 */ /* 0x000e700000000800 */
[----:B------:R-:W2:Y:S01]  /*11b0*/  LDC.64 R2, c[0x0][0xb28] ;  /* 0x0002ca00ff027b82 */ /* 0x000ea20000000a00 */
[----:B----4-:R-:W-:-:S04]  /*11c0*/  IMAD.HI.U32 R19, R17, R5, RZ ;  /* 0x0000000511137227 */ /* 0x010fc800078e00ff */
[----:B------:R-:W-:-:S04]  /*11d0*/  IMAD.HI.U32 R5, R15, R5, RZ ;  /* 0x000000050f057227 */ /* 0x000fc800078e00ff */
[----:B---3--:R-:W-:-:S05]  /*11e0*/  IMAD.HI.U32 R20, R18, R6, RZ ;  /* 0x0000000612147227 */ /* 0x008fca00078e00ff */
[-C--:B------:R-:W-:Y:S01]  /*11f0*/  @P2 SHF.R.U32.HI R18, RZ, R7.reuse, R20 ;  /* 0x00000007ff122219 */ /* 0x080fe20000011614 */
[----:B------:R-:W-:Y:S01]  /*1200*/  IMAD.HI.U32 R20, R9, R6, RZ ;  /* 0x0000000609147227 */ /* 0x000fe200078e00ff */
[-C--:B-1----:R-:W-:Y:S02]  /*1210*/  @P1 SHF.R.U32.HI R17, RZ, R14.reuse, R19 ;  /* 0x0000000eff111219 */ /* 0x082fe40000011613 */
[----:B------:R-:W-:Y:S02]  /*1220*/  SHF.R.U32.HI R5, RZ, R14, R5 ;  /* 0x0000000eff057219 */ /* 0x000fe40000011605 */
[----:B------:R-:W-:Y:S02]  /*1230*/  SHF.R.U32.HI R20, RZ, R7, R20 ;  /* 0x00000007ff147219 */ /* 0x000fe40000011614 */
[----:B------:R-:W-:Y:S01]  /*1240*/  SEL R5, R15, R5, !P1 ;  /* 0x000000050f057207 */ /* 0x000fe20004800000 */
[----:B--2---:R-:W-:Y:S01]  /*1250*/  IMAD.HI.U32 R19, R17, R2, RZ ;  /* 0x0000000211137227 */ /* 0x004fe200078e00ff */
[----:B------:R-:W-:-:S03]  /*1260*/  SEL R14, R9, R20, !P2 ;  /* 0x00000014090e7207 */ /* 0x000fc60005000000 */
[----:B------:R-:W-:Y:S01]  /*1270*/  IMAD.HI.U32 R6, R18, R2, RZ ;  /* 0x0000000212067227 */ /* 0x000fe200078e00ff */
[----:B------:R-:W-:-:S04]  /*1280*/  @P0 SHF.R.U32.HI R17, RZ, R3, R19 ;  /* 0x00000003ff110219 */ /* 0x000fc80000011613 */
[----:B------:R-:W-:Y:S01]  /*1290*/  @P0 SHF.R.U32.HI R18, RZ, R3, R6 ;  /* 0x00000003ff120219 */ /* 0x000fe20000011606 */
[----:B------:R-:W-:-:S04]  /*12a0*/  IMAD R17, R17, R13, RZ ;  /* 0x0000000d11117224 */ /* 0x000fc800078e02ff */
[----:B------:R-:W-:Y:S01]  /*12b0*/  IMAD R6, R18, R13, RZ ;  /* 0x0000000d12067224 */ /* 0x000fe200078e02ff */
[----:B------:R-:W-:-:S04]  /*12c0*/  ISETP.GE.AND P1, PT, R5, R17, PT ;  /* 0x000000110500720c */ /* 0x000fc80003f26270 */
[----:B------:R-:W-:Y:S01]  /*12d0*/  ISETP.GE.OR P1, PT, R14, R6, P1 ;  /* 0x000000060e00720c */ /* 0x000fe20000f26670 */
[----:B------:R-:W-:-:S05]  /*12e0*/  IMAD.HI.U32 R6, R5, R2, RZ ;  /* 0x0000000205067227 */ /* 0x000fca00078e00ff */
[----:B------:R-:W-:-:S04]  /*12f0*/  SHF.R.U32.HI R6, RZ, R3, R6 ;  /* 0x00000003ff067219 */ /* 0x000fc80000011606 */
[----:B------:R-:W-:-:S03]  /*1300*/  SEL R6, R5, R6, !P0 ;  /* 0x0000000605067207 */ /* 0x000fc60004000000 */
[----:B------:R-:W-:Y:S01]  /*1310*/  @!P1 IMAD.HI.U32 R7, R14, R2, RZ ;  /* 0x000000020e079227 */ /* 0x000fe200078e00ff */
[----:B------:R-:W-:-:S04]  /*1320*/  IADD3 R2, PT, PT, -R6, RZ, RZ ;  /* 0x000000ff06027210 */ /* 0x000fc80007ffe1ff */
[----:B------:R-:W-:Y:S01]  /*1330*/  @!P1 SHF.R.U32.HI R3, RZ, R3, R7 ;  /* 0x00000003ff039219 */ /* 0x000fe20000011607 */
[----:B------:R-:W-:Y:S01]  /*1340*/  IMAD R2, R13, R2, R5 ;  /* 0x000000020d027224 */ /* 0x000fe200078e0205 */
[----:B------:R-:W-:Y:S02]  /*1350*/  IADD3 R7, PT, PT, -R5, RZ, RZ ;  /* 0x000000ff05077210 */ /* 0x000fe40007ffe1ff */
[----:B------:R-:W-:-:S03]  /*1360*/  @!P1 SEL R3, R14, R3, !P0 ;  /* 0x000000030e039207 */ /* 0x000fc60004000000 */
[----:B------:R-:W-:Y:S02]  /*1370*/  IMAD R7, R4, R7, R15 ;  /* 0x0000000704077224 */ /* 0x000fe400078e020f */
[--C-:B------:R-:W-:Y:S02]  /*1380*/  @!P1 IMAD.IADD R6, R6, 0x1, -R3.reuse ;  /* 0x0000000106069824 */ /* 0x100fe400078e0a03 */
[----:B------:R-:W-:Y:S01]  /*1390*/  @!P1 IMAD R3, R2, R18, R3 ;  /* 0x0000001202039224 */ /* 0x000fe200078e0203 */
[----:B------:R-:W-:Y:S01]  /*13a0*/  IADD3 R2, PT, PT, -R14, RZ, RZ ;  /* 0x000000ff0e027210 */ /* 0x000fe20007ffe1ff */
[----:B------:R-:W-:Y:S02]  /*13b0*/  @!P1 IMAD R5, R6, R13, R14 ;  /* 0x0000000d06059224 */ /* 0x000fe400078e020e */
[----:B------:R-:W-:Y:S02]  /*13c0*/  @!P1 IMAD.MOV.U32 R14, RZ, RZ, R3 ;  /* 0x000000ffff0e9224 */ /* 0x000fe400078e0003 */
[----:B------:R-:W-:-:S02]  /*13d0*/  IMAD R2, R16, R2, R9 ;  /* 0x0000000210027224 */ /* 0x000fc400078e0209 */
[----:B------:R-:W-:Y:S02]  /*13e0*/  IMAD R15, R5, R4, R7 ;  /* 0x00000004050f7224 */ /* 0x000fe400078e0207 */
[----:B------:R-:W-:Y:S02]  /*13f0*/  IMAD R14, R14, R16, R2 ;  /* 0x000000100e0e7224 */ /* 0x000fe400078e0202 */
.L_x_18:
[----:B------:R-:W-:Y:S05]  /*1400*/  BRA.U UP3, `(.L_x_19) ;  /* 0x0000000103407547 */ /* 0x000fea000b800000 */
[----:B------:R-:W1:Y:S08]  /*1410*/  LDC.64 R4, c[0x0][0xb10] ;  /* 0x0002c400ff047b82 */ /* 0x000e700000000a00 */
[----:B------:R-:W2:Y:S08]  /*1420*/  LDC.64 R2, c[0x0][0xb18] ;  /* 0x0002c600ff027b82 */ /* 0x000eb00000000a00 */
[----:B------:R-:W3:Y:S08]  /*1430*/  LDC R6, c[0x0][0xb20] ;  /* 0x0002c800ff067b82 */ /* 0x000ef00000000800 */
[----:B------:R-:W4:Y:S01]  /*1440*/  LDC R7, c[0x0][0xb0c] ;  /* 0x0002c300ff077b82 */ /* 0x000f220000000800 */
[----:B-1----:R-:W-:-:S05]  /*1450*/  IMAD.HI.U32 R4, R14, R4, RZ ;  /* 0x000000040e047227 */ /* 0x002fca00078e00ff */
[----:B------:R-:W-:Y:S01]  /*1460*/  SHF.R.U32.HI R4, RZ, R5, R4 ;  /* 0x00000005ff047219 */ /* 0x000fe20000011604 */
[----:B--2---:R-:W-:Y:S01]  /*1470*/  IMAD.HI.U32 R3, R15, R3, RZ ;  /* 0x000000030f037227 */ /* 0x004fe200078e00ff */
[----:B------:R-:W-:-:S04]  /*1480*/  ISETP.NE.AND P0, PT, R2, 0x1, PT ;  /* 0x000000010200780c */ /* 0x000fc80003f05270 */
[----:B---3--:R-:W-:-:S04]  /*1490*/  SHF.R.U32.HI R3, RZ, R6, R3 ;  /* 0x00000006ff037219 */ /* 0x008fc80000011603 */
[----:B------:R-:W-:Y:S02]  /*14a0*/  SEL R3, R15, R3, !P0 ;  /* 0x000000030f037207 */ /* 0x000fe40004000000 */
[----:B----4-:R-:W-:-:S04]  /*14b0*/  ISETP.NE.AND P1, PT, R7, 0x1, PT ;  /* 0x000000010700780c */ /* 0x010fc80003f25270 */
[----:B------:R-:W-:-:S05]  /*14c0*/  SEL R5, R14, R4, !P1 ;  /* 0x000000040e057207 */ /* 0x000fca0004800000 */
[----:B------:R-:W-:Y:S02]  /*14d0*/  IMAD.IADD R4, R3, 0x1, -R5 ;  /* 0x0000000103047824 */ /* 0x000fe400078e0a05 */
[----:B------:R-:W-:Y:S02]  /*14e0*/  IMAD.IADD R3, R5, 0x1, -R3 ;  /* 0x0000000105037824 */ /* 0x000fe400078e0a03 */
[----:B------:R-:W-:Y:S02]  /*14f0*/  IMAD R14, R4, R7, R14 ;  /* 0x00000007040e7224 */ /* 0x000fe400078e020e */
[----:B------:R-:W-:Y:S02]  /*1500*/  IMAD R15, R3, R2, R15 ;  /* 0x00000002030f7224 */ /* 0x000fe400078e020f */
.L_x_19:
[----:B------:R-:W-:Y:S05]  /*1510*/  BRA.U !UP1, `(.L_x_20) ;  /* 0x00000001090c7547 */ /* 0x000fea000b800000 */
[----:B------:R-:W-:Y:S01]  /*1520*/  UCGABAR_WAIT ;  /* 0x0000000000007dc7 */ /* 0x000fe20008000000 */
[----:B------:R-:W-:Y:S01]  /*1530*/  CCTL.IVALL ;  /* 0x00000000ff00798f */ /* 0x000fe20002000000 */
[----:B------:R-:W-:Y:S05]  /*1540*/  BRA `(.L_x_21) ;  /* 0x0000000000047947 */ /* 0x000fea0003800000 */
.L_x_20:
[----:B------:R-:W-:Y:S06]  /*1550*/  BAR.SYNC.DEFER_BLOCKING 0x0 ;  /* 0x0000000000007b1d */ /* 0x000fec0000010000 */
.L_x_21:
[----:B------:R-:W-:Y:S05]  /*1560*/  BRA.U UP2, `(.L_x_22) ;  /* 0x0000001502947547 */ /* 0x000fea000b800000 */
[----:B------:R-:W1:Y:S01]  /*1570*/  LDCU UR6, c[0x0][0x38c] ;  /* 0x00007180ff0677ac */ /* 0x000e620008000800 */
[----:B------:R-:W2:Y:S01]  /*1580*/  LDC R8, c[0x0][0x370] ;  /* 0x0000dc00ff087b82 */ /* 0x000ea20000000800 */
[C---:B------:R-:W-:Y:S01]  /*1590*/  IMAD.SHL.U32 R19, R9.reuse, 0x20, RZ ;  /* 0x0000002009137824 */ /* 0x040fe200078e00ff */
[----:B------:R-:W-:Y:S01]  /*15a0*/  PLOP3.LUT P1, PT, PT, PT, UP5, 0x80, 0x8 ;  /* 0x000000000008781c */ /* 0x000fe20003f2f058 */
[----:B------:R-:W-:Y:S01]  /*15b0*/  UISETP.NE.AND UP1, UPT, UR10, URZ, UPT ;  /* 0x000000ff0a00728c */ /* 0x000fe2000bf25270 */
[----:B------:R-:W-:Y:S01]  /*15c0*/  ISETP.NE.AND P4, PT, R10, RZ, P5 ;  /* 0x000000ff0a00720c */ /* 0x000fe20002f85270 */
[----:B------:R-:W-:Y:S01]  /*15d0*/  IMAD.SHL.U32 R18, R9, 0x80, RZ ;  /* 0x0000008009127824 */ /* 0x000fe200078e00ff */
[----:B------:R-:W-:Y:S01]  /*15e0*/  PLOP3.LUT P1, PT, P1, PT, PT, 0x8, 0x80 ;  /* 0x000000000080781c */ /* 0x000fe20000f2e170 */
[----:B------:R-:W-:Y:S01]  /*15f0*/  IMAD.MOV.U32 R17, RZ, RZ, 0x1 ;  /* 0x00000001ff117424 */ /* 0x000fe200078e00ff */
[----:B------:R-:W3:Y:S01]  /*1600*/  LDC R0, c[0x0][0x374] ;  /* 0x0000dd00ff007b82 */ /* 0x000ee20000000800 */
[----:B------:R-:W-:Y:S01]  /*1610*/  IMAD.MOV.U32 R16, RZ, RZ, RZ ;  /* 0x000000ffff107224 */ /* 0x000fe200078e00ff */
[----:B------:R-:W-:Y:S01]  /*1620*/  CS2R R12, SRZ ;  /* 0x00000000000c7805 */ /* 0x000fe2000001ff00 */
[----:B------:R-:W-:Y:S01]  /*1630*/  IMAD.MOV.U32 R11, RZ, RZ, 0x1 ;  /* 0x00000001ff0b7424 */ /* 0x000fe200078e00ff */
[----:B------:R-:W-:Y:S01]  /*1640*/  LOP3.LUT R19, R19, 0x20, RZ, 0xc0, !PT ;  /* 0x0000002013137812 */ /* 0x000fe200078ec0ff */
[----:B------:R-:W4:Y:S01]  /*1650*/  LDCU.64 UR38, c[0x0][0x348] ;  /* 0x00006900ff2677ac */ /* 0x000f220008000a00 */
[----:B-1----:R-:W-:-:S02]  /*1660*/  UIADD3 UR5, UPT, UPT, UR6, 0x7f, URZ ;  /* 0x0000007f06057890 */ /* 0x002fc4000fffe0ff */
[----:B------:R-:W-:Y:S02]  /*1670*/  UIADD3 UR61, UPT, UPT, UR6, 0xfe, URZ ;  /* 0x000000fe063d7890 */ /* 0x000fe4000fffe0ff */
[----:B------:R-:W-:Y:S02]  /*1680*/  USHF.R.S32.HI UR4, URZ, 0x1f, UR5 ;  /* 0x0000001fff047899 */ /* 0x000fe40008011405 */
[----:B------:R-:W-:Y:S02]  /*1690*/  USEL UR37, UR37, 0x2, UP1 ;  /* 0x0000000225257887 */ /* 0x000fe40008800000 */
[----:B------:R-:W-:Y:S01]  /*16a0*/  ULEA.HI UR4, UR4, UR5, URZ, 0x7 ;  /* 0x0000000504047291 */ /* 0x000fe2000f8f38ff */
[----:B------:R-:W-:-:S03]  /*16b0*/  UMOV UR23, URZ ;  /* 0x000000ff00177c82 */ /* 0x000fc60008000000 */
[----:B------:R-:W-:Y:S02]  /*16c0*/  USHF.R.S32.HI UR53, URZ, 0x7, UR4 ;  /* 0x00000007ff357899 */ /* 0x000fe40008011404 */
[----:B------:R-:W-:Y:S02]  /*16d0*/  UIADD3 UR4, UPT, UPT, UR6, -0x1, URZ ;  /* 0xffffffff06047890 */ /* 0x000fe4000fffe0ff */
[----:B------:R-:W-:Y:S02]  /*16e0*/  UISETP.LT.U32.AND UP0, UPT, UR53, 0x2, UPT ;  /* 0x000000023500788c */ /* 0x000fe4000bf01070 */
[----:B------:R-:W-:Y:S02]  /*16f0*/  UISETP.GE.U32.AND UP2, UPT, UR4, -0xff, UPT ;  /* 0xffffff010400788c */ /* 0x000fe4000bf46070 */
[----:B------:R-:W-:-:S04]  /*1700*/  USEL UR47, UR53, 0x2, UP0 ;  /* 0x00000002352f7887 */ /* 0x000fc80008000000 */
[----:B------:R-:W-:Y:S02]  /*1710*/  UIADD3 UR4, UPT, UPT, UR47, -0x1, URZ ;  /* 0xffffffff2f047890 */ /* 0x000fe4000fffe0ff */
[----:B------:R-:W-:-:S03]  /*1720*/  UIADD3 UR55, UPT, UPT, UR53, -UR47, URZ ;  /* 0x8000002f35377290 */ /* 0x000fc6000fffe0ff */
[----:B------:R-:W-:-:S04]  /*1730*/  @UP2 UIADD3 UR4, UPT, UPT, UR47, URZ, URZ ;  /* 0x000000ff2f042290 */ /* 0x000fc8000fffe0ff */
[----:B------:R-:W-:Y:S02]  /*1740*/  UIADD3 UR45, UPT, UPT, UR4, 0x1, URZ ;  /* 0x00000001042d7890 */ /* 0x000fe4000fffe0ff */
[----:B--2-4-:R-:W-:-:S12]  /*1750*/  UIADD3 UR54, UPT, UPT, -UR4, URZ, URZ ;  /* 0x000000ff04367290 */ /* 0x014fd8000fffe1ff */
.L_x_46:
[----:B------:R-:W-:Y:S01]  /*1760*/  UISETP.NE.AND UP0, UPT, UR46, URZ, UPT ;  /* 0x000000ff2e00728c */ /* 0x000fe2000bf05270 */
[----:B------:R-:W1:Y:S08]  /*1770*/  S2UR UR46, SR_CgaCtaId ;  /* 0x00000000002e79c3 */ /* 0x000e700000008800 */
[----:B------:R-:W-:Y:S05]  /*1780*/  BRA.U UP0, `(.L_x_23) ;  /* 0x0000000100347547 */ /* 0x000fea000b800000 */
[----:B------:R-:W2:Y:S01]  /*1790*/  S2R R2, SR_CgaCtaId ;  /* 0x0000000000027919 */ /* 0x000ea20000008800 */
[----:B------:R-:W-:-:S04]  /*17a0*/  MOV R3, 0x400 ;  /* 0x0000040000037802 */ /* 0x000fc80000000f00 */
[----:B--2---:R-:W-:Y:S02]  /*17b0*/  LEA R2, R2, R3, 0x18 ;  /* 0x0000000302027211 */ /* 0x004fe400078ec0ff */
[----:B------:R-:W-:-:S03]  /*17c0*/  SHF.L.U32 R3, R11, 0x1f, RZ ;  /* 0x0000001f0b037819 */ /* 0x000fc600000006ff */
[----:B------:R-:W-:-:S04]  /*17d0*/  IMAD R2, R12, 0x8, R2 ;  /* 0x000000080c027824 */ /* 0x000fc800078e0202 */
[----:B------:R-:W2:Y:S02]  /*17e0*/  SYNCS.PHASECHK.TRANS64.TRYWAIT P0, [R2+URZ+0xe0], R3 ;  /* 0x0000e003020075a7 */ /* 0x000ea400080011ff */
[----:B--2---:R-:W-:Y:S05]  /*17f0*/  @!P0 BRA `(.L_x_24) ;  /* 0x0000007000688947 */ /* 0x004fea0003800000 */
.L_x_151:
[----:B------:R-:W-:Y:S01]  /*1800*/  VIADD R12, R12, 0x1 ;  /* 0x000000010c0c7836 */ /* 0x000fe20000000000 */
[----:B------:R2:W-:Y:S04]  /*1810*/  SYNCS.ARRIVE.TRANS64.A1T0 RZ, [R2+URZ+0xd0], RZ ;  /* 0x0000d0ff02ff79a7 */ /* 0x0005e800081000ff */
[----:B------:R-:W-:-:S04]  /*1820*/  ISETP.NE.AND P0, PT, R12, 0x2, PT ;  /* 0x000000020c00780c */ /* 0x000fc80003f05270 */
[----:B------:R-:W-:Y:S02]  /*1830*/  SEL R12, R12, RZ, P0 ;  /* 0x000000ff0c0c7207 */ /* 0x000fe40000000000 */
[----:B--2---:R-:W-:-:S04]  /*1840*/  SEL R2, RZ, 0x1, P0 ;  /* 0x00000001ff027807 */ /* 0x004fc80000000000 */
[----:B------:R-:W-:-:S07]  /*1850*/  LOP3.LUT R11, R11, R2, RZ, 0x3c, !PT ;  /* 0x000000020b0b7212 */ /* 0x000fce00078e3cff */
.L_x_23:
[----:B------:R-:W-:Y:S01]  /*1860*/  UMOV UR21, 0x400 ;  /* 0x0000040000157882 */ /* 0x000fe20000000000 */
[----:B------:R-:W-:Y:S01]  /*1870*/  SHF.L.U32 R2, R17, 0x1f, RZ ;  /* 0x0000001f11027819 */ /* 0x000fe200000006ff */
[----:B-1----:R-:W-:Y:S01]  /*1880*/  ULEA UR21, UR46, UR21, 0x18 ;  /* 0x000000152e157291 */ /* 0x002fe2000f8ec0ff */
[----:B------:R-:W-:Y:S01]  /*1890*/  R2UR UR5, R15 ;  /* 0x000000000f0572ca */ /* 0x000fe200000e0000 */
[----:B------:R-:W-:Y:S01]  /*18a0*/  UISETP.GE.U32.AND UP0, UPT, UR61, 0xff, UPT ;  /* 0x000000ff3d00788c */ /* 0x000fe2000bf06070 */
[----:B------:R-:W-:Y:S01]  /*18b0*/  R2UR UR59, R18 ;  /* 0x00000000123b72ca */ /* 0x000fe200000e0000 */
[----:B------:R-:W-:Y:S01]  /*18c0*/  ULEA UR4, UR23, UR21, 0x3 ;  /* 0x0000001517047291 */ /* 0x000fe2000f8e18ff */
[----:B------:R-:W-:Y:S01]  /*18d0*/  R2UR UR27, R19 ;  /* 0x00000000131b72ca */ /* 0x000fe200000e0000 */
[----:B------:R-:W-:-:S07]  /*18e0*/  UMOV UR22, URZ ;  /* 0x000000ff00167c82 */ /* 0x000fce0008000000 */
[----:B------:R1:W2:Y:S05]  /*18f0*/  SYNCS.PHASECHK.TRANS64.TRYWAIT P2, [UR4+0x10], R2 ;  /* 0x00001002ff0075a7 */ /* 0x0002aa0008041104 */
[----:B------:R-:W-:Y:S01]  /*1900*/  ULEA UR27, UR5, UR27, 0x6 ;  /* 0x0000001b051b7291 */ /* 0x000fe2000f8e30ff */
[----:B-1----:R-:W-:-:S05]  /*1910*/  LEA.HI R2, R14, R14, RZ, 0x1 ;  /* 0x0000000e0e027211 */ /* 0x002fca00078f08ff */
[----:B------:R-:W-:-:S05]  /*1920*/  IMAD.SHL.U32 R2, R2, 0x80, RZ ;  /* 0x0000008002027824 */ /* 0x000fca00078e00ff */
[----:B------:R-:W-:-:S04]  /*1930*/  LOP3.LUT R2, R2, 0xffffff00, RZ, 0xc0, !PT ;  /* 0xffffff0002027812 */ /* 0x000fc800078ec0ff */
[----:B------:R-:W-:-:S13]  /*1940*/  R2UR UR4, R2 ;  /* 0x00000000020472ca */ /* 0x000fda00000e0000 */
[----:B------:R-:W-:Y:S01]  /*1950*/  ULOP3.LUT UR59, UR4, 0x80, UR59, 0xf8, !UPT ;  /* 0x00000080043b7892 */ /* 0x000fe2000f8ef83b */
[----:B------:R-:W-:Y:S11]  /*1960*/  BRA.U !UP0, `(.L_x_25) ;  /* 0x0000000508587547 */ /* 0x000ff6000b800000 */
[----:B------:R-:W-:Y:S01]  /*1970*/  UMOV UR29, UR54 ;  /* 0x00000036001d7c82 */ /* 0x000fe20008000000 */
[----:B------:R-:W-:Y:S01]  /*1980*/  UMOV UR6, UR23 ;  /* 0x0000001700067c82 */ /* 0x000fe20008000000 */
[----:B------:R-:W-:-:S05]  /*1990*/  UMOV UR42, 0x40 ;  /* 0x00000040002a7882 */ /* 0x000fca0000000000 */
.L_x_33:
[----:B------:R-:W-:Y:S01]  /*19a0*/  ULEA UR7, UR6, UR21, 0x3 ;  /* 0x0000001506077291 */ /* 0x000fe2000f8e18ff */
[----:B--2---:R-:W-:Y:S01]  /*19b0*/  @P5 MOV R3, 0x28000 ;  /* 0x0002800000035802 */ /* 0x004fe20000000f00 */
[----:B-12-4-:R-:W-:Y:S10]  /*19c0*/  @P2 BRA `(.L_x_26) ;  /* 0x00000000000c2947 */ /* 0x016ff40003800000 */
[----:B------:R-:W-:-:S04]  /*19d0*/  SHF.L.U32 R4, R17, 0x1f, RZ ;  /* 0x0000001f11047819 */ /* 0x000fc800000006ff */
[----:B------:R-:W1:Y:S02]  /*19e0*/  SYNCS.PHASECHK.TRANS64.TRYWAIT P0, [UR7+0x10], R4 ;  /* 0x00001004ff0075a7 */ /* 0x000e640008001107 */
[----:B-1----:R-:W-:Y:S05]  /*19f0*/  @!P0 BRA `(.L_x_27) ;  /* 0x0000006c00fc8947 */ /* 0x002fea0003800000 */
.L_x_26:
[----:B------:R2:W-:Y:S01]  /*1a00*/  @P5 SYNCS.ARRIVE.TRANS64 RZ, [UR7], R3 ;  /* 0x00000003ffff59a7 */ /* 0x0005e20008000007 */
[----:B------:R-:W-:Y:S02]  /*1a10*/  ULOP3.LUT UR4, UR37, 0x2, URZ, 0xfc, !UPT ;  /* 0x0000000225047892 */ /* 0x000fe4000f8efcff */
[----:B------:R-:W-:Y:S02]  /*1a20*/  UIADD3 UR29, UPT, UPT, UR29, 0x1, URZ ;  /* 0x000000011d1d7890 */ /* 0x000fe4000fffe0ff */
[----:B------:R-:W-:Y:S02]  /*1a30*/  UISETP.NE.AND UP0, UPT, UR4, 0x2, UPT ;  /* 0x000000020400788c */ /* 0x000fe4000bf05270 */
[----:B------:R-:W-:-:S07]  /*1a40*/  UISETP.NE.AND UP2, UPT, UR29, 0x1, UPT ;  /* 0x000000011d00788c */ /* 0x000fce000bf45270 */
[----:B------:R-:W-:Y:S05]  /*1a50*/  BRA.U UP0, `(.L_x_28) ;  /* 0x0000000100047547 */ /* 0x000fea000b800000 */
[----:B------:R-:W-:Y:S05]  /*1a60*/  BPT.TRAP 0x1 ;  /* 0x000000040000795c */ /* 0x000fea0000300000 */
.L_x_28:
[----:B------:R-:W-:Y:S04]  /*1a70*/  BSSY.RECONVERGENT B0, `(.L_x_29) ;  /* 0x0000003000007945 */ /* 0x000fe80003800200 */
[----:B------:R-:W-:Y:S05]  /*1a80*/  @!P4 BRA `(.L_x_30) ;  /* 0x000000000004c947 */ /* 0x000fea0003800000 */
[----:B------:R-:W-:Y:S05]  /*1a90*/  BPT.TRAP 0x1 ;  /* 0x000000040000795c */ /* 0x000fea0000300000 */
.L_x_30:
[----:B------:R-:W-:Y:S05]  /*1aa0*/  BSYNC.RECONVERGENT B0 ;  /* 0x0000000000007941 */ /* 0x000fea0003800200 */
.L_x_29:
[----:B------:R-:W-:Y:S01]  /*1ab0*/  UIADD3 UR4, UPT, UPT, UR6, 0x1, URZ ;  /* 0x0000000106047890 */ /* 0x000fe2000fffe0ff */
[----:B------:R-:W-:Y:S01]  /*1ac0*/  BSSY.RECONVERGENT B0, `(.L_x_31) ;  /* 0x000003c000007945 */ /* 0x000fe20003800200 */
[----:B------:R-:W-:Y:S02]  /*1ad0*/  ELECT P0, URZ, PT ;  /* 0x0000000000ff782f */ /* 0x000fe40003800000 */
[----:B------:R-:W-:-:S04]  /*1ae0*/  UISETP.NE.AND UP0, UPT, UR4, 0x2, UPT ;  /* 0x000000020400788c */ /* 0x000fc8000bf05270 */
[----:B------:R-:W-:Y:S02]  /*1af0*/  USEL UR5, URZ, 0x1, UP0 ;  /* 0x00000001ff057887 */ /* 0x000fe40008000000 */
[----:B------:R-:W-:-:S04]  /*1b00*/  USEL UR23, UR4, URZ, UP0 ;  /* 0x000000ff04177287 */ /* 0x000fc80008000000 */
[----:B------:R-:W-:Y:S01]  /*1b10*/  ULEA UR4, UR23, UR21, 0x3 ;  /* 0x0000001517047291 */ /* 0x000fe2000f8e18ff */
[----:B------:R-:W-:-:S04]  /*1b20*/  LOP3.LUT R17, R17, UR5, RZ, 0x3c, !PT ;  /* 0x0000000511117c12 */ /* 0x000fc8000f8e3cff */
[----:B-1----:R-:W-:-:S04]  /*1b30*/  SHF.L.U32 R2, R17, 0x1f, RZ ;  /* 0x0000001f11027819 */ /* 0x002fc800000006ff */
[----:B------:R1:W4:Y:S01]  /*1b40*/  SYNCS.PHASECHK.TRANS64.TRYWAIT P2, [UR4+0x10], R2 ;  /* 0x00001002ff0075a7 */ /* 0x0003220008041104 */
[----:B------:R-:W-:Y:S05]  /*1b50*/  @!P0 BRA `(.L_x_32) ;  /* 0x0000000000c88947 */ /* 0x000fea0003800000 */
[----:B------:R-:W-:Y:S02]  /*1b60*/  ULEA UR32, UR6, UR21, 0x10 ;  /* 0x0000001506207291 */ /* 0x000fe4000f8e80ff */
[----:B------:R-:W-:Y:S02]  /*1b70*/  UIADD3 UR4, UP1, UPT, UR38, 0x80, URZ ;  /* 0x0000008026047890 */ /* 0x000fe4000ff3e0ff */
[----:B------:R-:W-:Y:S02]  /*1b80*/  ULEA UR13, UR6, UR21, 0xe ;  /* 0x00000015060d7291 */ /* 0x000fe4000f8e70ff */
[----:B------:R-:W-:Y:S02]  /*1b90*/  UIADD3 UR14, UP0, UPT, UR38, 0x180, URZ ;  /* 0x00000180260e7890 */ /* 0x000fe4000ff1e0ff */
[----:B------:R-:W-:Y:S02]  /*1ba0*/  UIADD3 UR58, UPT, UPT, UR42, -0x40, URZ ;  /* 0xffffffc02a3a7890 */ /* 0x000fe4000fffe0ff */
[----:B------:R-:W-:-:S02]  /*1bb0*/  ULOP3.LUT UR57, UR7, 0xfefffff8, URZ, 0xc0, !UPT ;  /* 0xfefffff807397892 */ /* 0x000fc4000f8ec0ff */
[----:B------:R-:W-:Y:S02]  /*1bc0*/  UIADD3.X UR5, UPT, UPT, URZ, UR39, URZ, UP1, !UPT ;  /* 0x00000027ff057290 */ /* 0x000fe40008ffe4ff */
[----:B------:R-:W-:Y:S02]  /*1bd0*/  UIADD3 UR56, UPT, UPT, UR32, 0x8400, URZ ;  /* 0x0000840020387890 */ /* 0x000fe4000fffe0ff */
[----:B------:R-:W-:Y:S02]  /*1be0*/  UIADD3 UR50, UPT, UPT, UR42, -0x20, URZ ;  /* 0xffffffe02a327890 */ /* 0x000fe4000fffe0ff */
[----:B------:R-:W-:Y:S02]  /*1bf0*/  UIADD3 UR48, UPT, UPT, UR32, 0xc400, URZ ;  /* 0x0000c40020307890 */ /* 0x000fe4000fffe0ff */
[----:B------:R-:W-:Y:S02]  /*1c00*/  UIADD3 UR40, UPT, UPT, UR32, 0x10400, URZ ;  /* 0x0001040020287890 */ /* 0x000fe4000fffe0ff */
[----:B------:R-:W-:-:S02]  /*1c10*/  UIADD3 UR34, UPT, UPT, UR42, 0x20, URZ ;  /* 0x000000202a227890 */ /* 0x000fc4000fffe0ff */
[----:B------:R-:W-:Y:S02]  /*1c20*/  UIADD3 UR32, UPT, UPT, UR32, 0x14400, URZ ;  /* 0x0001440020207890 */ /* 0x000fe4000fffe0ff */
[----:B------:R-:W-:Y:S02]  /*1c30*/  UIADD3.X UR15, UPT, UPT, URZ, UR39, URZ, UP0, !UPT ;  /* 0x00000027ff0f7290 */ /* 0x000fe400087fe4ff */
[----:B------:R-:W-:Y:S02]  /*1c40*/  UIADD3 UR24, UPT, UPT, UR13, 0x28400, URZ ;  /* 0x000284000d187890 */ /* 0x000fe4000fffe0ff */
[----:B------:R-:W-:Y:S01]  /*1c50*/  UIADD3 UR8, UPT, UPT, UR13, 0x29400, URZ ;  /* 0x000294000d087890 */ /* 0x000fe2000fffe0ff */
[----:B------:R-:W-:Y:S01]  /*1c60*/  UMOV UR30, 0x0 ;  /* 0x00000000001e7882 */ /* 0x000fe20000000000 */
[----:B------:R-:W-:Y:S01]  /*1c70*/  UMOV UR31, 0x10000000 ;  /* 0x10000000001f7882 */ /* 0x000fe20000000000 */
[----:B------:R-:W-:Y:S01]  /*1c80*/  UMOV UR51, UR59 ;  /* 0x0000003b00337c82 */ /* 0x000fe20008000000 */
[----:B------:R-:W-:Y:S01]  /*1c90*/  UMOV UR52, UR60 ;  /* 0x0000003c00347c82 */ /* 0x000fe20008000000 */
[----:B------:R-:W-:Y:S01]  /*1ca0*/  UMOV UR49, UR57 ;  /* 0x0000003900317c82 */ /* 0x000fe20008000000 */
[----:B------:R-:W-:Y:S01]  /*1cb0*/  UMOV UR43, UR59 ;  /* 0x0000003b002b7c82 */ /* 0x000fe20008000000 */
[----:B------:R-:W-:Y:S01]  /*1cc0*/  UMOV UR44, UR60 ;  /* 0x0000003c002c7c82 */ /* 0x000fe20008000000 */
[----:B------:R-:W-:Y:S01]  /*1cd0*/  UMOV UR41, UR57 ;  /* 0x0000003900297c82 */ /* 0x000fe20008000000 */
[----:B------:R-:W-:Y:S01]  /*1ce0*/  UTMALDG.3D.2CTA [UR56], [UR4], desc[UR30] ;  /* 0x00001e38040075b4 */ /* 0x000fe20008211000 */
[----:B------:R-:W-:Y:S01]  /*1cf0*/  UMOV UR35, UR59 ;  /* 0x0000003b00237c82 */ /* 0x000fe20008000000 */
        /* <DEDUP_REMOVED lines=10> */
[----:B------:R-:W-:Y:S01]  /*1da0*/  UIADD3 UR16, UPT, UPT, UR13, 0x2a400, URZ ;  /* 0x0002a4000d107890 */ /* 0x000fe2000fffe0ff */
[----:B------:R-:W-:Y:S01]  /*1db0*/  UMOV UR18, UR42 ;  /* 0x0000002a00127c82 */ /* 0x000fe20008000000 */
[----:B------:R-:W-:Y:S01]  /*1dc0*/  UMOV UR19, UR27 ;  /* 0x0000001b00137c82 */ /* 0x000fe20008000000 */
[----:B------:R-:W-:Y:S01]  /*1dd0*/  UTMALDG.3D.2CTA [UR40], [UR4], desc[UR30] ;  /* 0x00001e28040075b4 */ /* 0x000fe20008211000 */
[----:B------:R-:W-:Y:S01]  /*1de0*/  UMOV UR20, UR60 ;  /* 0x0000003c00147c82 */ /* 0x000fe20008000000 */
[----:B------:R-:W-:Y:S01]  /*1df0*/  UMOV UR17, UR57 ;  /* 0x0000003900117c82 */ /* 0x000fe20008000000 */
[----:B------:R-:W-:Y:S01]  /*1e00*/  UTMALDG.3D.2CTA [UR32], [UR4], desc[UR30] ;  /* 0x00001e20040075b4 */ /* 0x000fe20008211000 */
[----:B------:R-:W-:Y:S01]  /*1e10*/  UTMALDG.3D.2CTA [UR24], [UR14], desc[UR30] ;  /* 0x00001e180e0075b4 */ /* 0x000fe20008211000 */
[----:B------:R2:W-:Y:S01]  /*1e20*/  UTMALDG.3D.2CTA [UR8], [UR14], desc[UR30] ;  /* 0x00001e080e0075b4 */ /* 0x0005e20008211000 */
[----:B------:R1:W-:Y:S01]  /*1e30*/  UTMALDG.3D.2CTA [UR16], [UR14], desc[UR30] ;  /* 0x00001e100e0075b4 */ /* 0x0003e20008211000 */
[----:B--2---:R-:W-:Y:S01]  /*1e40*/  UIADD3 UR8, UPT, UPT, UR13, 0x2b400, URZ ;  /* 0x0002b4000d087890 */ /* 0x004fe2000fffe0ff */
[----:B------:R-:W-:-:S08]  /*1e50*/  UMOV UR10, UR34 ;  /* 0x00000022000a7c82 */ /* 0x000fd00008000000 */
[----:B------:R1:W-:Y:S02]  /*1e60*/  UTMALDG.3D.2CTA [UR8], [UR14], desc[UR30] ;  /* 0x00001e080e0075b4 */ /* 0x0003e40008211000 */
[----:B-1----:R-:W-:Y:S01]  /*1e70*/  NOP ;  /* 0x0000000000007918 */ /* 0x002fe20000000000 */
.L_x_32:
[----:B------:R-:W-:Y:S05]  /*1e80*/  BSYNC.RECONVERGENT B0 ;  /* 0x0000000000007941 */ /* 0x000fea0003800200 */
.L_x_31:
[----:B------:R-:W-:Y:S01]  /*1e90*/  UIADD3 UR42, UPT, UPT, UR42, 0x80, URZ ;  /* 0x000000802a2a7890 */ /* 0x000fe2000fffe0ff */
[----:B------:R-:W-:Y:S01]  /*1ea0*/  UMOV UR6, UR23 ;  /* 0x0000001700067c82 */ /* 0x000fe20008000000 */
[----:B------:R-:W-:Y:S01]  /*1eb0*/  UMOV UR22, UR45 ;  /* 0x0000002d00167c82 */ /* 0x000fe20008000000 */
[----:B------:R-:W-:Y:S09]  /*1ec0*/  BRA.U UP2, `(.L_x_33) ;  /* 0xfffffff902b47547 */ /* 0x000ff2000b83ffff */
.L_x_25:
[----:B------:R-:W-:Y:S01]  /*1ed0*/  ULEA UR4, UR23, UR21, 0x3 ;  /* 0x0000001517047291 */ /* 0x000fe2000f8e18ff */
[----:B-1----:R-:W-:Y:S01]  /*1ee0*/  SHF.L.U32 R2, R17, 0x1f, RZ ;  /* 0x0000001f11027819 */ /* 0x002fe200000006ff */
[----:B------:R-:W-:Y:S01]  /*1ef0*/  @!P1 SYNCS.ARRIVE.TRANS64.A1T0 RZ, [UR21+0x68], RZ ;  /* 0x000068ffffff99a7 */ /* 0x000fe20008100015 */
[----:B------:R-:W-:-:S06]  /*1f00*/  UISETP.GT.AND UP0, UPT, UR53, UR47, UPT ;  /* 0x0000002f3500728c */ /* 0x000fcc000bf04270 */
[----:B------:R1:W1:Y:S03]  /*1f10*/  SYNCS.PHASECHK.TRANS64.TRYWAIT P1, [UR4+0x10], R2 ;  /* 0x00001002ff0075a7 */ /* 0x0002660008021104 */
[----:B------:R-:W-:Y:S05]  /*1f20*/  BRA.U !UP0, `(.L_x_34) ;  /* 0x0000000508507547 */ /* 0x000fea000b800000 */
[----:B------:R-:W-:Y:S01]  /*1f30*/  UIADD3 UR29, UPT, UPT, UR55, UR22, URZ ;  /* 0x00000016371d7290 */ /* 0x000fe2000fffe0ff */
[----:B------:R-:W-:-:S11]  /*1f40*/  UMOV UR6, UR23 ;  /* 0x0000001700067c82 */ /* 0x000fd60008000000 */
.L_x_42:
[----:B------:R-:W-:Y:S01]  /*1f50*/  ULEA UR7, UR6, UR21, 0x3 ;  /* 0x0000001506077291 */ /* 0x000fe2000f8e18ff */
[----:B--2---:R-:W-:Y:S01]  /*1f60*/  @P5 MOV R3, 0x28000 ;  /* 0x0002800000035802 */ /* 0x004fe20000000f00 */
[----:B-1----:R-:W-:Y:S10]  /*1f70*/  @P1 BRA `(.L_x_35) ;  /* 0x00000000000c1947 */ /* 0x002ff40003800000 */
[----:B------:R-:W-:-:S04]  /*1f80*/  SHF.L.U32 R4, R17, 0x1f, RZ ;  /* 0x0000001f11047819 */ /* 0x000fc800000006ff */
[----:B------:R-:W1:Y:S02]  /*1f90*/  SYNCS.PHASECHK.TRANS64.TRYWAIT P0, [UR7+0x10], R4 ;  /* 0x00001004ff0075a7 */ /* 0x000e640008001107 */
[----:B-1----:R-:W-:Y:S05]  /*1fa0*/  @!P0 BRA `(.L_x_36) ;  /* 0x0000006800a88947 */ /* 0x002fea0003800000 */
.L_x_35:
[----:B------:R2:W-:Y:S01]  /*1fb0*/  @P5 SYNCS.ARRIVE.TRANS64 RZ, [UR7], R3 ;  /* 0x00000003ffff59a7 */ /* 0x0005e20008000007 */
[----:B------:R-:W-:-:S04]  /*1fc0*/  ULOP3.LUT UR4, UR37, 0x2, URZ, 0xfc, !UPT ;  /* 0x0000000225047892 */ /* 0x000fc8000f8efcff */
[----:B------:R-:W-:-:S09]  /*1fd0*/  UISETP.NE.AND UP0, UPT, UR4, 0x2, UPT ;  /* 0x000000020400788c */ /* 0x000fd2000bf05270 */
[----:B------:R-:W-:Y:S05]  /*1fe0*/  BRA.U UP0, `(.L_x_37) ;  /* 0x0000000100047547 */ /* 0x000fea000b800000 */
[----:B------:R-:W-:Y:S05]  /*1ff0*/  BPT.TRAP 0x1 ;  /* 0x000000040000795c */ /* 0x000fea0000300000 */
.L_x_37:
[----:B------:R-:W-:Y:S04]  /*2000*/  BSSY.RECONVERGENT B0, `(.L_x_38) ;  /* 0x0000003000007945 */ /* 0x000fe80003800200 */
[----:B------:R-:W-:Y:S05]  /*2010*/  @!P4 BRA `(.L_x_39) ;  /* 0x000000000004c947 */ /* 0x000fea0003800000 */
[----:B------:R-:W-:Y:S05]  /*2020*/  BPT.TRAP 0x1 ;  /* 0x000000040000795c */ /* 0x000fea0000300000 */
.L_x_39:
[----:B------:R-:W-:Y:S05]  /*2030*/  BSYNC.RECONVERGENT B0 ;  /* 0x0000000000007941 */ /* 0x000fea0003800200 */
.L_x_38:
        /* <DEDUP_REMOVED lines=9> */
[----:B------:R1:W1:Y:S01]  /*20d0*/  SYNCS.PHASECHK.TRANS64.TRYWAIT P1, [UR4+0x10], R2 ;  /* 0x00001002ff0075a7 */ /* 0x0002620008021104 */
[----:B------:R-:W-:Y:S05]  /*20e0*/  @!P0 BRA `(.L_x_41) ;  /* 0x0000000000cc8947 */ /* 0x000fea0003800000 */
[----:B------:R-:W-:Y:S02]  /*20f0*/  ULEA UR32, UR6, UR21, 0x10 ;  /* 0x0000001506207291 */ /* 0x000fe4000f8e80ff */
[----:B------:R-:W-:Y:S02]  /*2100*/  UIADD3 UR4, UP1, UPT, UR38, 0x80, URZ ;  /* 0x0000008026047890 */ /* 0x000fe4000ff3e0ff */
[----:B------:R-:W-:Y:S02]  /*2110*/  USHF.L.U32 UR58, UR22, 0x7, URZ ;  /* 0x00000007163a7899 */ /* 0x000fe400080006ff */
[----:B------:R-:W-:Y:S02]  /*2120*/  ULEA UR13, UR6, UR21, 0xe ;  /* 0x00000015060d7291 */ /* 0x000fe4000f8e70ff */
[----:B------:R-:W-:Y:S02]  /*2130*/  UIADD3 UR14, UP0, UPT, UR38, 0x180, URZ ;  /* 0x00000180260e7890 */ /* 0x000fe4000ff1e0ff */
[----:B------:R-:W-:-:S02]  /*2140*/  ULOP3.LUT UR57, UR7, 0xfefffff8, URZ, 0xc0, !UPT ;  /* 0xfefffff807397892 */ /* 0x000fc4000f8ec0ff */
[----:B------:R-:W-:Y:S02]  /*2150*/  UIADD3.X UR5, UPT, UPT, URZ, UR39, URZ, UP1, !UPT ;  /* 0x00000027ff057290 */ /* 0x000fe40008ffe4ff */
[----:B------:R-:W-:Y:S02]  /*2160*/  UIADD3 UR56, UPT, UPT, UR32, 0x8400, URZ ;  /* 0x0000840020387890 */ /* 0x000fe4000fffe0ff */
[----:B------:R-:W-:Y:S02]  /*2170*/  UIADD3 UR50, UPT, UPT, UR58, 0x20, URZ ;  /* 0x000000203a327890 */ /* 0x000fe4000fffe0ff */
[----:B------:R-:W-:Y:S02]  /*2180*/  UIADD3 UR48, UPT, UPT, UR32, 0xc400, URZ ;  /* 0x0000c40020307890 */ /* 0x000fe4000fffe0ff */
[----:B------:R-:W-:Y:S02]  /*2190*/  UIADD3 UR42, UPT, UPT, UR58, 0x40, URZ ;  /* 0x000000403a2a7890 */ /* 0x000fe4000fffe0ff */
[----:B------:R-:W-:-:S02]  /*21a0*/  UIADD3 UR40, UPT, UPT, UR32, 0x10400, URZ ;  /* 0x0001040020287890 */ /* 0x000fc4000fffe0ff */
[----:B------:R-:W-:Y:S02]  /*21b0*/  UIADD3 UR34, UPT, UPT, UR58, 0x60, URZ ;  /* 0x000000603a227890 */ /* 0x000fe4000fffe0ff */
        /* <DEDUP_REMOVED lines=37> */
[----:B--2---:R-:W-:Y:S01]  /*2410*/  NOP ;  /* 0x0000000000007918 */ /* 0x004fe20000000000 */
.L_x_41:
[----:B-1----:R-:W-:Y:S05]  /*2420*/  BSYNC.RECONVERGENT B0 ;  /* 0x0000000000007941 */ /* 0x002fea0003800200 */
.L_x_40:
[----:B------:R-:W-:Y:S01]  /*2430*/  UIADD3 UR22, UPT, UPT, UR22, 0x1, URZ ;  /* 0x0000000116167890 */ /* 0x000fe2000fffe0ff */
[----:B------:R-:W-:-:S03]  /*2440*/  UMOV UR6, UR23 ;  /* 0x0000001700067c82 */ /* 0x000fc60008000000 */
[----:B------:R-:W-:-:S09]  /*2450*/  UISETP.NE.AND UP0, UPT, UR22, UR29, UPT ;  /* 0x0000001d1600728c */ /* 0x000fd2000bf05270 */
[----:B------:R-:W-:Y:S05]  /*2460*/  BRA.U UP0, `(.L_x_42) ;  /* 0xfffffff900b87547 */ /* 0x000fea000b83ffff */
.L_x_34:
[C---:B-1----:R-:W-:Y:S01]  /*2470*/  LEA R2, R16.reuse, UR21, 0x3 ;  /* 0x0000001510027c11 */ /* 0x042fe2000f8e18ff */
[----:B------:R-:W-:Y:S01]  /*2480*/  NOP ;  /* 0x0000000000007918 */ /* 0x000fe20000000000 */
[----:B--2---:R-:W-:Y:S02]  /*2490*/  SHF.L.U32 R3, R13, 0x1f, RZ ;  /* 0x0000001f0d037819 */ /* 0x004fe400000006ff */
[----:B------:R-:W-:Y:S02]  /*24a0*/  LEA R4, R16, UR21, 0x4 ;  /* 0x0000001510047c11 */ /* 0x000fe4000f8e20ff */
[----:B------:R-:W1:Y:S02]  /*24b0*/  SYNCS.PHASECHK.TRANS64.TRYWAIT P0, [R2+URZ+0x70], R3 ;  /* 0x00007003020075a7 */ /* 0x000e6400080011ff */
[----:B-1----:R-:W-:Y:S05]  /*24c0*/  @!P0 BRA `(.L_x_43) ;  /* 0x0000006400788947 */ /* 0x002fea0003800000 */
.L_x_154:
[----:B------:R-:W4:Y:S01]  /*24d0*/  LDS.128 R4, [R4+0x100] ;  /* 0x0001000004047984 */ /* 0x000f220000000c00 */
[----:B------:R-:W-:Y:S01]  /*24e0*/  ISETP.GE.AND P0, PT, R26, 0x1, PT ;  /* 0x000000011a00780c */ /* 0x000fe20003f06270 */
[----:B-1----:R-:W-:Y:S01]  /*24f0*/  VIADD R2, R2, 0x80 ;  /* 0x0000008002027836 */ /* 0x002fe20000000000 */
[----:B------:R-:W-:Y:S01]  /*2500*/  @!PT LDS RZ, [RZ] ;  /* 0x00000000fffff984 */ /* 0x000fe20000000800 */
[----:B------:R-:W-:Y:S01]  /*2510*/  @!PT LDS RZ, [RZ] ;  /* 0x00000000fffff984 */ /* 0x000fe20000000800 */
[----:B------:R-:W-:Y:S01]  /*2520*/  @!PT LDS RZ, [RZ] ;  /* 0x00000000fffff984 */ /* 0x000fe20000000800 */
[----:B------:R-:W-:Y:S01]  /*2530*/  @!PT LDS RZ, [RZ] ;  /* 0x00000000fffff984 */ /* 0x000fe20000000800 */
[----:B------:R1:W-:Y:S06]  /*2540*/  MEMBAR.ALL.CTA ;  /* 0x0000000000007992 */ /* 0x0003ec0000008000 */
[----:B-1----:R-:W1:Y:S01]  /*2550*/  FENCE.VIEW.ASYNC.S ;  /* 0x00000000000073c6 */ /* 0x002e620000000000 */
[----:B------:R-:W-:-:S04]  /*2560*/  PRMT R2, RZ, 0x654, R2 ;  /* 0x00000654ff027816 */ /* 0x000fc80000000002 */
[----:B-1----:R1:W-:Y:S01]  /*2570*/  SYNCS.ARRIVE.TRANS64.RED.A1T0 RZ, [R2+URZ], RZ ;  /* 0x000000ff02ff79a7 */ /* 0x0023e200081004ff */
[----:B----4-:R-:W-:-:S13]  /*2580*/  LOP3.LUT P2, RZ, R6, 0x1, RZ, 0xc0, !PT ;  /* 0x0000000106ff7812 */ /* 0x010fda000784c0ff */
[----:B------:R-:W-:Y:S01]  /*2590*/  @P2 SHF.R.U32.HI R3, RZ, 0x10, R5 ;  /* 0x00000010ff032819 */ /* 0x000fe20000011605 */
[----:B------:R-:W-:Y:S01]  /*25a0*/  VOTEU.ANY UP0, P2 ;  /* 0x0000000000ff7886 */ /* 0x000fe20001000100 */
[----:B------:R-:W-:Y:S02]  /*25b0*/  @P2 MOV R10, R4 ;  /* 0x00000004000a2202 */ /* 0x000fe40000000f00 */
[----:B------:R-:W-:Y:S02]  /*25c0*/  @P2 R2UR.BROADCAST UR4, R3 ;  /* 0x00000000030422ca */ /* 0x000fe400008e0000 */
[----:B------:R-:W-:-:S11]  /*25d0*/  @P2 LOP3.LUT R9, R5, 0xffff, RZ, 0xc0, !PT ;  /* 0x0000ffff05092812 */ /* 0x000fd600078ec0ff */
[----:B------:R-:W-:Y:S01]  /*25e0*/  @UP0 UMOV UR60, UR4 ;  /* 0x00000004003c0c82 */ /* 0x000fe20008000000 */
[----:B-1----:R-:W-:Y:S05]  /*25f0*/  @!P0 BRA `(.L_x_44) ;  /* 0x0000000000b88947 */ /* 0x002fea0003800000 */
[----:B------:R-:W3:Y:S01]  /*2600*/  LDC.64 R4, c[0x0][0xb18] ;  /* 0x0002c600ff047b82 */ /* 0x000ee20000000a00 */
[----:B------:R-:W-:-:S07]  /*2610*/  ISETP.NE.AND P3, PT, R26, 0x1, PT ;  /* 0x000000011a00780c */ /* 0x000fce0003f65270 */
[----:B------:R-:W1:Y:S08]  /*2620*/  LDC.64 R6, c[0x0][0xb10] ;  /* 0x0002c400ff067b82 */ /* 0x000e700000000a00 */
[----:B------:R-:W2:Y:S08]  /*2630*/  LDC R14, c[0x0][0xb20] ;  /* 0x0002c800ff0e7b82 */ /* 0x000eb00000000800 */
[----:B------:R-:W4:Y:S01]  /*2640*/  LDC R15, c[0x0][0xb0c] ;  /* 0x0002c300ff0f7b82 */ /* 0x000f220000000800 */
[----:B---3--:R-:W-:Y:S01]  /*2650*/  IMAD.HI.U32 R21, R0, R5, RZ ;  /* 0x0000000500157227 */ /* 0x008fe200078e00ff */
[----:B------:R-:W-:-:S03]  /*2660*/  ISETP.NE.AND P0, PT, R4, 0x1, PT ;  /* 0x000000010400780c */ /* 0x000fc60003f05270 */
[----:B------:R-:W-:-:S03]  /*2670*/  IMAD.HI.U32 R5, R9, R5, RZ ;  /* 0x0000000509057227 */ /* 0x000fc600078e00ff */
[----:B------:R-:W3:Y:S01]  /*2680*/  LDC.64 R2, c[0x0][0xb28] ;  /* 0x0002ca00ff027b82 */ /* 0x000ee20000000a00 */
[----:B-1----:R-:W-:-:S04]  /*2690*/  IMAD.HI.U32 R22, R8, R6, RZ ;  /* 0x0000000608167227 */ /* 0x002fc800078e00ff */
[----:B------:R-:W-:Y:S01]  /*26a0*/  IMAD.HI.U32 R23, R10, R6, RZ ;  /* 0x000000060a177227 */ /* 0x000fe200078e00ff */
[----:B------:R-:W-:Y:S02]  /*26b0*/  SHF.R.U32.HI R22, RZ, R7, R22 ;  /* 0x00000007ff167219 */ /* 0x000fe40000011616 */
[-C--:B--2---:R-:W-:Y:S02]  /*26c0*/  SHF.R.U32.HI R21, RZ, R14.reuse, R21 ;  /* 0x0000000eff157219 */ /* 0x084fe40000011615 */
[----:B------:R-:W-:Y:S02]  /*26d0*/  SHF.R.U32.HI R5, RZ, R14, R5 ;  /* 0x0000000eff057219 */ /* 0x000fe40000011605 */
[----:B------:R-:W-:Y:S02]  /*26e0*/  SEL R21, R0, R21, !P0 ;  /* 0x0000001500157207 */ /* 0x000fe40004000000 */
[----:B------:R-:W-:Y:S02]  /*26f0*/  SHF.R.U32.HI R23, RZ, R7, R23 ;  /* 0x00000007ff177219 */ /* 0x000fe40000011617 */
[----:B----4-:R-:W-:-:S02]  /*2700*/  ISETP.NE.AND P1, PT, R15, 0x1, PT ;  /* 0x000000010f00780c */ /* 0x010fc40003f25270 */
[----:B------:R-:W-:Y:S02]  /*2710*/  SEL R5, R9, R5, !P0 ;  /* 0x0000000509057207 */ /* 0x000fe40004000000 */
[----:B------:R-:W-:Y:S02]  /*2720*/  SEL R22, R8, R22, !P1 ;  /* 0x0000001608167207 */ /* 0x000fe40004800000 */
[----:B------:R-:W-:Y:S01]  /*2730*/  SEL R23, R10, R23, !P1 ;  /* 0x000000170a177207 */ /* 0x000fe20004800000 */
[----:B---3--:R-:W-:-:S04]  /*2740*/  IMAD.HI.U32 R20, R21, R2, RZ ;  /* 0x0000000215147227 */ /* 0x008fc800078e00ff */
        /* <DEDUP_REMOVED lines=10> */
[----:B------:R-:W-:-:S04]  /*27f0*/  @!P0 IMAD.HI.U32 R7, R23, R2, RZ ;  /* 0x0000000217078227 */ /* 0x000fc800078e00ff */
[----:B------:R-:W-:Y:S01]  /*2800*/  IMAD.MOV R2, RZ, RZ, -R6 ;  /* 0x000000ffff027224 */ /* 0x000fe200078e0a06 */
[----:B------:R-:W-:Y:S02]  /*2810*/  @!P0 SHF.R.U32.HI R3, RZ, R3, R7 ;  /* 0x00000003ff038219 */ /* 0x000fe40000011607 */
[----:B------:R-:W-:Y:S01]  /*2820*/  IADD3 R7, PT, PT, -R5, RZ, RZ ;  /* 0x000000ff05077210 */ /* 0x000fe20007ffe1ff */
[----:B------:R-:W-:Y:S01]  /*2830*/  IMAD R2, R26, R2, R5 ;  /* 0x000000021a027224 */ /* 0x000fe200078e0205 */
        /* <DEDUP_REMOVED lines=10> */
.L_x_44:
[----:B------:R-:W1:Y:S02]  /*28e0*/  LDCU UR4, c[0x0][0xb30] ;  /* 0x00016600ff0477ac */ /* 0x000e640008000800 */
[----:B-1----:R-:W-:-:S09]  /*28f0*/  UISETP.NE.AND UP0, UPT, UR4, 0x1, UPT ;  /* 0x000000010400788c */ /* 0x002fd2000bf05270 */
[----:B------:R-:W-:Y:S05]  /*2900*/  BRA.U UP0, `(.L_x_45) ;  /* 0x0000000100407547 */ /* 0x000fea000b800000 */
[----:B------:R-:W1:Y:S08]  /*2910*/  LDC.64 R4, c[0x0][0xb10] ;  /* 0x0002c400ff047b82 */ /* 0x000e700000000a00 */
[----:B------:R-:W2:Y:S08]  /*2920*/  LDC.64 R2, c[0x0][0xb18] ;  /* 0x0002c600ff027b82 */ /* 0x000eb00000000a00 */
[----:B------:R-:W4:Y:S08]  /*2930*/  LDC R6, c[0x0][0xb20] ;  /* 0x0002c800ff067b82 */ /* 0x000f300000000800 */
[----:B------:R-:W3:Y:S01]  /*2940*/  LDC R7, c[0x0][0xb0c] ;  /* 0x0002c300ff077b82 */ /* 0x000ee20000000800 */
[----:B-1----:R-:W-:-:S05]  /*2950*/  IMAD.HI.U32 R4, R10, R4, RZ ;  /* 0x000000040a047227 */ /* 0x002fca00078e00ff */
[----:B------:R-:W-:Y:S01]  /*2960*/  SHF.R.U32.HI R4, RZ, R5, R4 ;  /* 0x00000005ff047219 */ /* 0x000fe20000011604 */
[----:B--2---:R-:W-:Y:S01]  /*2970*/  IMAD.HI.U32 R3, R9, R3, RZ ;  /* 0x0000000309037227 */ /* 0x004fe200078e00ff */
[----:B------:R-:W-:-:S04]  /*2980*/  ISETP.NE.AND P0, PT, R2, 0x1, PT ;  /* 0x000000010200780c */ /* 0x000fc80003f05270 */
[----:B----4-:R-:W-:-:S04]  /*2990*/  SHF.R.U32.HI R3, RZ, R6, R3 ;  /* 0x00000006ff037219 */ /* 0x010fc80000011603 */
[----:B------:R-:W-:Y:S02]  /*29a0*/  SEL R3, R9, R3, !P0 ;  /* 0x0000000309037207 */ /* 0x000fe40004000000 */
[----:B---3--:R-:W-:-:S04]  /*29b0*/  ISETP.NE.AND P1, PT, R7, 0x1, PT ;  /* 0x000000010700780c */ /* 0x008fc80003f25270 */
[----:B------:R-:W-:-:S05]  /*29c0*/  SEL R4, R10, R4, !P1 ;  /* 0x000000040a047207 */ /* 0x000fca0004800000 */
[----:B------:R-:W-:Y:S02]  /*29d0*/  IMAD.IADD R5, R3, 0x1, -R4 ;  /* 0x0000000103057824 */ /* 0x000fe400078e0a04 */
[----:B------:R-:W-:Y:S02]  /*29e0*/  IMAD.IADD R3, R4, 0x1, -R3 ;  /* 0x0000000104037824 */ /* 0x000fe400078e0a03 */
[----:B------:R-:W-:Y:S02]  /*29f0*/  IMAD R10, R5, R7, R10 ;  /* 0x00000007050a7224 */ /* 0x000fe400078e020a */
[----:B------:R-:W-:-:S07]  /*2a00*/  IMAD R9, R3, R2, R9 ;  /* 0x0000000203097224 */ /* 0x000fce00078e0209 */
.L_x_45:
[----:B------:R-:W-:Y:S01]  /*2a10*/  VIADD R16, R16, 0x1 ;  /* 0x0000000110107836 */ /* 0x000fe20000000000 */
[----:B------:R-:W-:Y:S01]  /*2a20*/  PLOP3.LUT P1, PT, PT, PT, PT, 0x80, 0x8 ;  /* 0x000000000008781c */ /* 0x000fe20003f2f070 */
[----:B------:R-:W-:Y:S02]  /*2a30*/  IMAD.IADD R14, R10, 0x1, R63 ;  /* 0x000000010a0e7824 */ /* 0x000fe400078e023f */
[----:B------:R-:W-:Y:S01]  /*2a40*/  IMAD.IADD R15, R9, 0x1, R62 ;  /* 0x00000001090f7824 */ /* 0x000fe200078e023e */
[----:B------:R-:W-:-:S04]  /*2a50*/  ISETP.NE.AND P0, PT, R16, 0x2, PT ;  /* 0x000000021000780c */ /* 0x000fc80003f05270 */
[----:B------:R-:W-:Y:S02]  /*2a60*/  SEL R2, RZ, 0x1, P0 ;  /* 0x00000001ff027807 */ /* 0x000fe40000000000 */
[----:B------:R-:W-:Y:S02]  /*2a70*/  SEL R16, R16, RZ, P0 ;  /* 0x000000ff10107207 */ /* 0x000fe40000000000 */
[----:B------:R-:W-:Y:S01]  /*2a80*/  LOP3.LUT R13, R13, R2, RZ, 0x3c, !PT ;  /* 0x000000020d0d7212 */ /* 0x000fe200078e3cff */
[----:B------:R-:W-:Y:S06]  /*2a90*/  @P2 BRA `(.L_x_46) ;  /* 0xffffffec00302947 */ /* 0x000fec000383ffff */
[----:B------:R-:W-:Y:S01]  /*2aa0*/  UIADD3 UR21, UPT, UPT, UR21, 0x10, URZ ;  /* 0x0000001015157890 */ /* 0x000fe2000fffe0ff */
[----:B------:R-:W-:-:S03]  /*2ab0*/  SHF.L.U32 R2, R17, 0x1f, RZ ;  /* 0x0000001f11027819 */ /* 0x000fc600000006ff */
[----:B------:R-:W-:-:S09]  /*2ac0*/  ULEA UR4, UR23, UR21, 0x3 ;  /* 0x0000001517047291 */ /* 0x000fd2000f8e18ff */
[----:B------:R-:W1:Y:S02]  /*2ad0*/  SYNCS.PHASECHK.TRANS64.TRYWAIT P0, [UR4], R2 ;  /* 0x00000002ff0075a7 */ /* 0x000e640008001104 */
[----:B-1----:R-:W-:Y:S05]  /*2ae0*/  @!P0 BRA `(.L_x_47) ;  /* 0x0000006000048947 */ /* 0x002fea0003800000 */
.L_x_156:
[----:B------:R-:W-:-:S04]  /*2af0*/  UIADD3 UR4, UPT, UPT, UR23, 0x1, URZ ;  /* 0x0000000117047890 */ /* 0x000fc8000fffe0ff */
[----:B------:R-:W-:-:S04]  /*2b00*/  UISETP.NE.AND UP0, UPT, UR4, 0x2, UPT ;  /* 0x000000020400788c */ /* 0x000fc8000bf05270 */
[----:B------:R-:W-:Y:S02]  /*2b10*/  USEL UR5, URZ, 0x1, UP0 ;  /* 0x00000001ff057887 */ /* 0x000fe40008000000 */
[----:B------:R-:W-:-:S04]  /*2b20*/  USEL UR4, UR4, URZ, UP0 ;  /* 0x000000ff04047287 */ /* 0x000fc80008000000 */
[----:B------:R-:W-:Y:S01]  /*2b30*/  ULEA UR4, UR4, UR21, 0x3 ;  /* 0x0000001504047291 */ /* 0x000fe2000f8e18ff */
[----:B-1----:R-:W-:-:S04]  /*2b40*/  LOP3.LUT R2, R17, UR5, RZ, 0x3c, !PT ;  /* 0x0000000511027c12 */ /* 0x002fc8000f8e3cff */
[----:B------:R-:W-:Y:S01]  /*2b50*/  SHF.L.U32 R2, R2, 0x1f, RZ ;  /* 0x0000001f02027819 */ /* 0x000fe200000006ff */
[----:B---3--:R-:W-:-:S07]  /*2b60*/  IMAD.U32 R0, RZ, RZ, UR4 ;  /* 0x00000004ff007e24 */ /* 0x008fce000f8e00ff */
.L_x_48:
[----:B-1----:R1:W2:Y:S02]  /*2b70*/  SYNCS.PHASECHK.TRANS64.TRYWAIT P0, [R0+URZ], R2 ;  /* 0x00000002000075a7 */ /* 0x0022a400080011ff */
[----:B--2---:R-:W-:Y:S05]  /*2b80*/  @!P0 NANOSLEEP.SYNCS 0x989680 ;  /* 0x009896800000895d */ /* 0x004fea0003900000 */
[----:B------:R-:W2:Y:S02]  /*2b90*/  @!P0 SYNCS.PHASECHK.TRANS64 P0, [R0+URZ], R2 ;  /* 0x00000002000085a7 */ /* 0x000ea400080010ff */
[----:B--2---:R-:W-:Y:S05]  /*2ba0*/  @P0 EXIT ;  /* 0x000000000000094d */ /* 0x004fea0003800000 */
[----:B------:R-:W-:Y:S05]  /*2bb0*/  BRA `(.L_x_48) ;  /* 0xfffffffc00ec7947 */ /* 0x000fea000383ffff */
.L_x_22:
[----:B------:R-:W-:-:S04]  /*2bc0*/  UISETP.NE.AND UP1, UPT, UR46, URZ, UPT ;  /* 0x000000ff2e00728c */ /* 0x000fc8000bf25270 */
[----:B------:R-:W-:-:S09]  /*2bd0*/  UISETP.NE.OR UP1, UPT, UR10, 0x1, UP1 ;  /* 0x000000010a00788c */ /* 0x000fd20008f25670 */
[----:B------:R-:W-:Y:S05]  /*2be0*/  BRA.U UP1, `(.L_x_49) ;  /* 0x00000005014c7547 */ /* 0x000fea000b800000 */
[----:B------:R-:W-:Y:S01]  /*2bf0*/  HFMA2 R11, -RZ, RZ, 0, 0 ;  /* 0x00000000ff0b7431 */ /* 0x000fe200000001ff */
[----:B------:R-:W-:Y:S01]  /*2c00*/  ISETP.GE.U32.AND P2, PT, R10, 0x2, PT ;  /* 0x000000020a00780c */ /* 0x000fe20003f46070 */
[----:B------:R-:W-:Y:S01]  /*2c10*/  IMAD.MOV.U32 R12, RZ, RZ, 0x1 ;  /* 0x00000001ff0c7424 */ /* 0x000fe200078e00ff */
[----:B------:R-:W-:Y:S01]  /*2c20*/  CS2R R8, SRZ ;  /* 0x0000000000087805 */ /* 0x000fe2000001ff00 */
[----:B------:R-:W-:Y:S01]  /*2c30*/  IMAD.MOV.U32 R3, RZ, RZ, RZ ;  /* 0x000000ffff037224 */ /* 0x000fe200078e00ff */
[----:B------:R-:W-:Y:S01]  /*2c40*/  UMOV UR6, 0x400 ;  /* 0x0000040000067882 */ /* 0x000fe20000000000 */
[----:B------:R-:W-:Y:S01]  /*2c50*/  UMOV UR5, URZ ;  /* 0x000000ff00057c82 */ /* 0x000fe20008000000 */
[----:B------:R-:W-:-:S12]  /*2c60*/  ULEA UR6, UR46, UR6, 0x18 ;  /* 0x000000062e067291 */ /* 0x000fd8000f8ec0ff */
.L_x_53:
[----:B------:R-:W-:Y:S02]  /*2c70*/  LEA R0, R3, UR6, 0x3 ;  /* 0x0000000603007c11 */ /* 0x000fe4000f8e18ff */
[----:B------:R-:W-:-:S03]  /*2c80*/  SHF.L.U32 R4, R8, 0x1f, RZ ;  /* 0x0000001f08047819 */ /* 0x000fc600000006ff */
[----:B------:R-:W-:Y:S01]  /*2c90*/  VIADD R5, R0, 0xe0 ;  /* 0x000000e000057836 */ /* 0x000fe20000000000 */
[----:B------:R-:W1:Y:S02]  /*2ca0*/  SYNCS.PHASECHK.TRANS64.TRYWAIT P0, [R0+URZ+0xd0], R4 ;  /* 0x0000d004000075a7 */ /* 0x000e6400080011ff */
[----:B-1----:R-:W-:Y:S05]  /*2cb0*/  @!P0 BRA `(.L_x_50) ;  /* 0x0000005c00a88947 */ /* 0x002fea0003800000 */
.L_x_157:
[----:B------:R-:W-:Y:S01]  /*2cc0*/  ULEA UR4, UR5, UR6, 0x3 ;  /* 0x0000000605047291 */ /* 0x000fe2000f8e18ff */
[----:B-1----:R-:W-:Y:S01]  /*2cd0*/  PRMT R0, RZ, 0x654, R5 ;  /* 0x00000654ff007816 */ /* 0x002fe20000000005 */
[----:B------:R-:W-:Y:S01]  /*2ce0*/  @!P2 IMAD.MOV.U32 R4, RZ, RZ, 0x10 ;  /* 0x00000010ff04a424 */ /* 0x000fe200078e00ff */
[----:B------:R-:W-:Y:S01]  /*2cf0*/  SHF.L.U32 R5, R12, 0x1f, RZ ;  /* 0x0000001f0c057819 */ /* 0x000fe200000006ff */
[----:B------:R-:W-:Y:S01]  /*2d00*/  UIADD3 UR7, UPT, UPT, UR4, 0x70, URZ ;  /* 0x0000007004077890 */ /* 0x000fe2000fffe0ff */
[----:B------:R1:W-:Y:S05]  /*2d10*/  SYNCS.ARRIVE.TRANS64.RED.A1T0 RZ, [R0+URZ], RZ ;  /* 0x000000ff00ff79a7 */ /* 0x0003ea00081004ff */
[----:B------:R-:W-:Y:S01]  /*2d20*/  IMAD.U32 R6, RZ, RZ, UR7 ;  /* 0x00000007ff067e24 */ /* 0x000fe2000f8e00ff */
[----:B------:R-:W2:Y:S04]  /*2d30*/  SYNCS.PHASECHK.TRANS64.TRYWAIT P0, [UR4+0x80], R5 ;  /* 0x00008005ff0075a7 */ /* 0x000ea80008001104 */
[----:B------:R-:W-:Y:S01]  /*2d40*/  PRMT R6, R10, 0x654, R6 ;  /* 0x000006540a067816 */ /* 0x000fe20000000006 */
[----:B-12---:R-:W-:Y:S06]  /*2d50*/  @!P0 BRA `(.L_x_51) ;  /* 0x0000005c00948947 */ /* 0x006fec0003800000 */
.L_x_159:
[----:B------:R-:W-:Y:S01]  /*2d60*/  ULEA UR8, UR5, UR6, 0x4 ;  /* 0x0000000605087291 */ /* 0x000fe2000f8e20ff */
[----:B------:R-:W-:Y:S01]  /*2d70*/  SEL R2, R6, R2, !P2 ;  /* 0x0000000206027207 */ /* 0x000fe20005000000 */
[----:B------:R-:W-:Y:S01]  /*2d80*/  UIADD3 UR9, UPT, UPT, UR4, 0x70, URZ ;  /* 0x0000007004097890 */ /* 0x000fe2000fffe0ff */
[----:B-1----:R-:W-:Y:S01]  /*2d90*/  LEA R0, R11, UR6, 0x3 ;  /* 0x000000060b007c11 */ /* 0x002fe2000f8e18ff */
[----:B------:R-:W-:Y:S01]  /*2da0*/  UIADD3 UR8, UPT, UPT, UR8, 0x100, URZ ;  /* 0x0000010008087890 */ /* 0x000fe2000fffe0ff */
[----:B------:R1:W-:Y:S01]  /*2db0*/  @!P2 SYNCS.ARRIVE.TRANS64.RED RZ, [R2+URZ], R4 ;  /* 0x0000000402ffa9a7 */ /* 0x0003e200080004ff */
[----:B------:R-:W-:Y:S01]  /*2dc0*/  UIADD3 UR4, UPT, UPT, UR5, 0x1, URZ ;  /* 0x0000000105047890 */ /* 0x000fe2000fffe0ff */
[----:B------:R-:W-:-:S03]  /*2dd0*/  VIADD R3, R3, 0x1 ;  /* 0x0000000103037836 */ /* 0x000fc60000000000 */
[----:B------:R-:W-:Y:S02]  /*2de0*/  UISETP.NE.AND UP0, UPT, UR4, 0x2, UPT ;  /* 0x000000020400788c */ /* 0x000fe4000bf05270 */
[----:B------:R-:W-:Y:S01]  /*2df0*/  ISETP.NE.AND P0, PT, R3, 0x2, PT ;  /* 0x000000020300780c */ /* 0x000fe20003f05270 */
[----:B------:R-:W-:Y:S06]  /*2e00*/  UGETNEXTWORKID.BROADCAST [UR8], [UR9] ;  /* 0x00000000080073ca */ /* 0x000fec0008000100 */
[----:B------:R-:W-:Y:S02]  /*2e10*/  USEL UR7, URZ, 0x1, UP0 ;  /* 0x00000001ff077887 */ /* 0x000fe40008000000 */
[----:B------:R-:W-:-:S04]  /*2e20*/  USEL UR5, UR4, URZ, UP0 ;  /* 0x000000ff04057287 */ /* 0x000fc80008000000 */
[----:B------:R-:W-:Y:S02]  /*2e30*/  LOP3.LUT R12, R12, UR7, RZ, 0x3c, !PT ;  /* 0x000000070c0c7c12 */ /* 0x000fe4000f8e3cff */
[----:B-1----:R-:W-:-:S04]  /*2e40*/  SHF.L.U32 R4, R9, 0x1f, RZ ;  /* 0x0000001f09047819 */ /* 0x002fc800000006ff */
[----:B------:R-:W1:Y:S02]  /*2e50*/  SYNCS.PHASECHK.TRANS64.TRYWAIT P1, [R0+URZ+0x70], R4 ;  /* 0x00007004000075a7 */ /* 0x000e6400080211ff */
[----:B-1----:R-:W-:Y:S05]  /*2e60*/  @!P1 BRA `(.L_x_52) ;  /* 0x0000005c00689947 */ /* 0x002fea0003800000 */
.L_x_160:
[----:B-1----:R-:W-:Y:S01]  /*2e70*/  LEA R4, R11, UR6, 0x4 ;  /* 0x000000060b047c11 */ /* 0x002fe2000f8e20ff */
[----:B------:R-:W-:Y:S01]  /*2e80*/  VIADD R0, R0, 0x80 ;  /* 0x0000008000007836 */ /* 0x000fe20000000000 */
[----:B------:R-:W-:Y:S01]  /*2e90*/  SEL R3, R3, RZ, P0 ;  /* 0x000000ff03037207 */ /* 0x000fe20000000000 */
[----:B------:R-:W-:-:S03]  /*2ea0*/  VIADD R11, R11, 0x1 ;  /* 0x000000010b0b7836 */ /* 0x000fc60000000000 */
[----:B------:R-:W1:Y:S01]  /*2eb0*/  LDS.128 R4, [R4+0x100] ;  /* 0x0001000004047984 */ /* 0x000e620000000c00 */
[----:B------:R-:W-:Y:S02]  /*2ec0*/  PRMT R0, RZ, 0x654, R0 ;  /* 0x00000654ff007816 */ /* 0x000fe40000000000 */
[C---:B------:R-:W-:Y:S01]  /*2ed0*/  ISETP.NE.AND P1, PT, R11.reuse, 0x2, PT ;  /* 0x000000020b00780c */ /* 0x040fe20003f25270 */
[----:B------:R-:W-:Y:S01]  /*2ee0*/  @!PT LDS RZ, [RZ] ;  /* 0x00000000fffff984 */ /* 0x000fe20000000800 */
[----:B------:R-:W-:Y:S01]  /*2ef0*/  @!PT LDS RZ, [RZ] ;  /* 0x00000000fffff984 */ /* 0x000fe20000000800 */
[----:B------:R-:W-:Y:S01]  /*2f00*/  @!PT LDS RZ, [RZ] ;  /* 0x00000000fffff984 */ /* 0x000fe20000000800 */
[----:B------:R-:W-:Y:S01]  /*2f10*/  @!PT LDS RZ, [RZ] ;  /* 0x00000000fffff984 */ /* 0x000fe20000000800 */
[----:B------:R2:W-:Y:S06]  /*2f20*/  MEMBAR.ALL.CTA ;  /* 0x0000000000007992 */ /* 0x0005ec0000008000 */
[----:B--2---:R-:W2:Y:S01]  /*2f30*/  FENCE.VIEW.ASYNC.S ;  /* 0x00000000000073c6 */ /* 0x004ea20000000000 */
[----:B------:R-:W-:Y:S01]  /*2f40*/  SEL R11, R11, RZ, P1 ;  /* 0x000000ff0b0b7207 */ /* 0x000fe20000800000 */
[----:B--2---:R2:W-:Y:S01]  /*2f50*/  SYNCS.ARRIVE.TRANS64.RED.A1T0 RZ, [R0+URZ], RZ ;  /* 0x000000ff00ff79a7 */ /* 0x0045e200081004ff */
[----:B-1----:R-:W-:-:S02]  /*2f60*/  LOP3.LUT P3, RZ, R6, 0x1, RZ, 0xc0, !PT ;  /* 0x0000000106ff7812 */ /* 0x002fc4000786c0ff */
[----:B------:R-:W-:-:S04]  /*2f70*/  SEL R4, RZ, 0x1, P1 ;  /* 0x00000001ff047807 */ /* 0x000fc80000800000 */
[----:B------:R-:W-:Y:S02]  /*2f80*/  LOP3.LUT R9, R9, R4, RZ, 0x3c, !PT ;  /* 0x0000000409097212 */ /* 0x000fe400078e3cff */
[----:B--2---:R-:W-:-:S04]  /*2f90*/  SEL R0, RZ, 0x1, P0 ;  /* 0x00000001ff007807 */ /* 0x004fc80000000000 */
[----:B------:R-:W-:Y:S01]  /*2fa0*/  LOP3.LUT R8, R8, R0, RZ, 0x3c, !PT ;  /* 0x0000000008087212 */ /* 0x000fe200078e3cff */
[----:B------:R-:W-:Y:S06]  /*2fb0*/  @P3 BRA `(.L_x_53) ;  /* 0xfffffffc002c3947 */ /* 0x000fec000383ffff */
[----:B------:R-:W-:Y:S01]  /*2fc0*/  ULEA UR4, UR5, UR6, 0x3 ;  /* 0x0000000605047291 */ /* 0x000fe2000f8e18ff */
[----:B------:R-:W-:-:S08]  /*2fd0*/  SHF.L.U32 R2, R12, 0x1f, RZ ;  /* 0x0000001f0c027819 */ /* 0x000fd000000006ff */
[----:B------:R-:W1:Y:S02]  /*2fe0*/  SYNCS.PHASECHK.TRANS64 P0, [UR4+0x80], R2 ;  /* 0x00008002ff0075a7 */ /* 0x000e640008001004 */
[----:B-1----:R-:W-:Y:S05]  /*2ff0*/  @P0 BRA `(.L_x_54) ;  /* 0x0000000000080947 */ /* 0x002fea0003800000 */
[----:B------:R-:W1:Y:S02]  /*3000*/  SYNCS.PHASECHK.TRANS64.TRYWAIT P0, [UR4+0x80], R2 ;  /* 0x00008002ff0075a7 */ /* 0x000e640008001104 */
[----:B-1----:R-:W-:Y:S05]  /*3010*/  @!P0 BRA `(.L_x_55) ;  /* 0x0000005c00108947 */ /* 0x002fea0003800000 */
.L_x_54:
[----:B------:R-:W-:-:S04]  /*3020*/  UIADD3 UR7, UPT, UPT, UR5, 0x1, URZ ;  /* 0x0000000105077890 */ /* 0x000fc8000fffe0ff */
[----:B------:R-:W-:-:S04]  /*3030*/  UISETP.NE.AND UP0, UPT, UR7, 0x2, UPT ;  /* 0x000000020700788c */ /* 0x000fc8000bf05270 */
[----:B------:R-:W-:Y:S02]  /*3040*/  USEL UR8, URZ, 0x1, UP0 ;  /* 0x00000001ff087887 */ /* 0x000fe40008000000 */
[----:B------:R-:W-:-:S04]  /*3050*/  USEL UR7, UR7, URZ, UP0 ;  /* 0x000000ff07077287 */ /* 0x000fc80008000000 */
[----:B------:R-:W-:Y:S01]  /*3060*/  ULEA UR7, UR7, UR6, 0x3 ;  /* 0x0000000607077291 */ /* 0x000fe2000f8e18ff */
[----:B-1----:R-:W-:-:S04]  /*3070*/  LOP3.LUT R2, R12, UR8, RZ, 0x3c, !PT ;  /* 0x000000080c027c12 */ /* 0x002fc8000f8e3cff */
[----:B------:R-:W-:-:S04]  /*3080*/  SHF.L.U32 R0, R2, 0x1f, RZ ;  /* 0x0000001f02007819 */ /* 0x000fc800000006ff */
[----:B------:R-:W1:Y:S02]  /*3090*/  SYNCS.PHASECHK.TRANS64 P0, [UR7+0x80], R0 ;  /* 0x00008000ff0075a7 */ /* 0x000e640008001007 */
[----:B-1----:R-:W-:Y:S05]  /*30a0*/  @P0 EXIT ;  /* 0x000000000000094d */ /* 0x002fea0003800000 */
[----:B------:R-:W-:Y:S02]  /*30b0*/  SHF.L.U32 R2, R2, 0x1f, RZ ;  /* 0x0000001f02027819 */ /* 0x000fe400000006ff */
[----:B------:R-:W-:-:S07]  /*30c0*/  MOV R0, UR7 ;  /* 0x0000000700007c02 */ /* 0x000fce0008000f00 */
.L_x_56:
[----:B-1----:R1:W2:Y:S02]  /*30d0*/  SYNCS.PHASECHK.TRANS64.TRYWAIT P0, [R0+URZ+0x80], R2 ;  /* 0x00008002000075a7 */ /* 0x0022a400080011ff */
[----:B--2---:R-:W-:Y:S05]  /*30e0*/  @!P0 NANOSLEEP.SYNCS 0x989680 ;  /* 0x009896800000895d */ /* 0x004fea0003900000 */
[----:B------:R-:W2:Y:S02]  /*30f0*/  @!P0 SYNCS.PHASECHK.TRANS64 P0, [R0+URZ+0x80], R2 ;  /* 0x00008002000085a7 */ /* 0x000ea400080010ff */
[----:B--2---:R-:W-:Y:S05]  /*3100*/  @P0 EXIT ;  /* 0x000000000000094d */ /* 0x004fea0003800000 */
[----:B------:R-:W-:Y:S05]  /*3110*/  BRA `(.L_x_56) ;  /* 0xfffffffc00ec7947 */ /* 0x000fea000383ffff */
.L_x_49:
[----:B------:R-:W-:Y:S05]  /*3120*/  BRA.U UP4, `(.L_x_57) ;  /* 0x00000019044c7547 */ /* 0x000fea000b800000 */
[----:B------:R-:W-:Y:S01]  /*3130*/  UMOV UR4, 0x40 ;  /* 0x0000004000047882 */ /* 0x000fe20000000000 */
[----:B------:R-:W-:Y:S01]  /*3140*/  NOP ;  /* 0x0000000000007918 */ /* 0x000fe20000000000 */
[----:B------:R-:W-:Y:S01]  /*3150*/  ULEA UR5, UR46, UR4, 0x18 ;  /* 0x000000042e057291 */ /* 0x000fe2000f8ec0ff */
[----:B------:R-:W-:Y:S02]  /*3160*/  UMOV UR6, 0x400 ;  /* 0x0000040000067882 */ /* 0x000fe40000000000 */
[----:B------:R-:W-:-:S06]  /*3170*/  ULEA UR6, UR46, UR6, 0x18 ;  /* 0x000000062e067291 */ /* 0x000fcc000f8ec0ff */
[----:B------:R-:W1:Y:S02]  /*3180*/  LDS.U8 R2, [UR5+0x1c] ;  /* 0x00001c05ff027984 */ /* 0x000e640008000000 */
[----:B-1----:R-:W-:-:S13]  /*3190*/  ISETP.NE.AND P0, PT, R2, RZ, PT ;  /* 0x000000ff0200720c */ /* 0x002fda0003f05270 */
[----:B------:R-:W-:Y:S05]  /*31a0*/  @P0 BRA `(.L_x_58) ;  /* 0x0000000400180947 */ /* 0x000fea0003800000 */
[----:B------:R-:W-:Y:S01]  /*31b0*/  R2UR UR4, R12 ;  /* 0x000000000c0472ca */ /* 0x000fe200000e0000 */
[----:B------:R-:W-:-:S12]  /*31c0*/  UIADD3 UR7, UPT, UPT, UR5, 0x8, URZ ;  /* 0x0000000805077890 */ /* 0x000fd8000fffe0ff */
[----:B------:R-:W-:-:S09]  /*31d0*/  UISETP.NE.U32.AND UP0, UPT, UR4, 0x1, UPT ;  /* 0x000000010400788c */ /* 0x000fd2000bf05070 */
[----:B------:R-:W-:Y:S05]  /*31e0*/  BRA.U !UP0, `(.L_x_59) ;  /* 0x0000000108a47547 */ /* 0x000fea000b800000 */
[----:B------:R-:W-:Y:S01]  /*31f0*/  ELECT P0, URZ, PT ;  /* 0x0000000000ff782f */ /* 0x000fe20003800000 */
[----:B------:R-:W-:-:S12]  /*3200*/  BSSY B0, `(.L_x_59) ;  /* 0x0000027000007945 */ /* 0x000fd80003800000 */
[----:B------:R-:W-:Y:S05]  /*3210*/  @!P0 BRA `(.L_x_60) ;  /* 0x0000000000948947 */ /* 0x000fea0003800000 */
[----:B------:R-:W-:-:S05]  /*3220*/  UMOV UR4, 0x10 ;  /* 0x0000001000047882 */ /* 0x000fca0000000000 */
[----:B------:R-:W-:Y:S04]  /*3230*/  DEPBAR.LE SB1, 0x36 ;  /* 0x00009d800000791a */ /* 0x000fe80000000000 */
[----:B------:R-:W1:Y:S02]  /*3240*/  UTCATOMSWS.2CTA.FIND_AND_SET.ALIGN UP1, UR4, UR4 ;  /* 0x00000004000475e3 */ /* 0x000e640008220800 */
[----:B-1----:R-:W-:Y:S01]  /*3250*/  MOV R10, UR4 ;  /* 0x00000004000a7c02 */ /* 0x002fe20008000f00 */
[----:B------:R-:W-:Y:S06]  /*3260*/  BRA.U UP1, `(.L_x_61) ;  /* 0x0000000101187547 */ /* 0x000fec000b800000 */
.L_x_62:
[----:B------:R-:W-:Y:S05]  /*3270*/  NANOSLEEP 0x64 ;  /* 0x000000640000795d */ /* 0x000fea0003800000 */
[----:B------:R-:W-:-:S05]  /*3280*/  UMOV UR4, 0x10 ;  /* 0x0000001000047882 */ /* 0x000fca0000000000 */
[----:B------:R-:W-:Y:S04]  /*3290*/  DEPBAR.LE SB1, 0x36 ;  /* 0x00009d800000791a */ /* 0x000fe80000000000 */
[----:B------:R-:W1:Y:S02]  /*32a0*/  UTCATOMSWS.2CTA.FIND_AND_SET.ALIGN UP1, UR4, UR4 ;  /* 0x00000004000475e3 */ /* 0x000e640008220800 */
[----:B-1----:R-:W-:Y:S01]  /*32b0*/  MOV R10, UR4 ;  /* 0x00000004000a7c02 */ /* 0x002fe20008000f00 */
[----:B------:R-:W-:Y:S05]  /*32c0*/  BRA.U !UP1, `(.L_x_62) ;  /* 0xfffffffd09e87547 */ /* 0x000fea000b83ffff */
.L_x_61:
[----:B------:R-:W1:Y:S01]  /*32d0*/  LDS R5, [UR5+0x10] ;  /* 0x00001005ff057984 */ /* 0x000e620008000800 */
[----:B------:R-:W-:Y:S01]  /*32e0*/  R2UR UR4, R11 ;  /* 0x000000000b0472ca */ /* 0x000fe200000e0000 */
[----:B------:R-:W-:-:S04]  /*32f0*/  IMAD.U32 R3, RZ, RZ, UR6 ;  /* 0x00000006ff037e24 */ /* 0x000fc8000f8e00ff */
[----:B------:R-:W-:-:S08]  /*3300*/  VIADD R3, R3, 0x120 ;  /* 0x0000012003037836 */ /* 0x000fd00000000000 */
[----:B------:R-:W-:Y:S02]  /*3310*/  MOV R2, UR4 ;  /* 0x0000000400027c02 */ /* 0x000fe40008000f00 */
[----:B-1----:R-:W-:-:S04]  /*3320*/  SHF.L.U32 R5, R5, 0x1f, RZ ;  /* 0x0000001f05057819 */ /* 0x002fc800000006ff */
[----:B------:R-:W1:Y:S02]  /*3330*/  SYNCS.PHASECHK.TRANS64.TRYWAIT P0, [UR5+0x8], R5 ;  /* 0x00000805ff0075a7 */ /* 0x000e640008001105 */
[----:B-1----:R-:W-:Y:S05]  /*3340*/  @P0 BRA `(.L_x_63) ;  /* 0x0000000000080947 */ /* 0x002fea0003800000 */
[----:B------:R-:W1:Y:S02]  /*3350*/  SYNCS.PHASECHK.TRANS64.TRYWAIT P0, [UR5+0x8], R5 ;  /* 0x00000805ff0075a7 */ /* 0x000e640008001105 */
[----:B-1----:R-:W-:Y:S05]  /*3360*/  @!P0 BRA `(.L_x_64) ;  /* 0x0000005800548947 */ /* 0x002fea0003800000 */
.L_x_63:
[----:B------:R-:W-:Y:S01]  /*3370*/  R2UR UR4, R11 ;  /* 0x000000000b0472ca */ /* 0x000fe200000e0000 */
[----:B-1----:R-:W-:Y:S02]  /*3380*/  HFMA2 R4, -RZ, RZ, 0, 5.9604644775390625e-08 ;  /* 0x00000001ff047431 */ /* 0x002fe400000001ff */
[----:B------:R-:W-:Y:S01]  /*3390*/  IMAD.MOV.U32 R7, RZ, RZ, 0xffff ;  /* 0x0000ffffff077424 */ /* 0x000fe200078e00ff */
[----:B------:R-:W-:Y:S01]  /*33a0*/  PRMT R2, R2, 0x654, R3 ;  /* 0x0000065402027816 */ /* 0x000fe20000000003 */
[----:B------:R-:W-:Y:S02]  /*33b0*/  IMAD.MOV.U32 R5, RZ, RZ, 0x4 ;  /* 0x00000004ff057424 */ /* 0x000fe400078e00ff */
[----:B------:R-:W-:Y:S01]  /*33c0*/  IMAD.SHL.U32 R9, R10, 0x20, RZ ;  /* 0x000000200a097824 */ /* 0x000fe200078e00ff */
[-C--:B------:R-:W-:Y:S02]  /*33d0*/  SHF.L.U32 R7, R7, R10.reuse, RZ ;  /* 0x0000000a07077219 */ /* 0x080fe400000006ff */
[----:B------:R-:W-:-:S03]  /*33e0*/  SHF.L.U32 R6, R4, R10, RZ ;  /* 0x0000000a04067219 */ /* 0x000fc600000006ff */
[----:B------:R-:W-:-:S06]  /*33f0*/  UPRMT UR4, UR4, 0x654, UR7 ;  /* 0x0000065404047896 */ /* 0x000fcc0008000007 */
[----:B------:R-:W-:-:S03]  /*3400*/  MOV R3, UR4 ;  /* 0x0000000400037c02 */ /* 0x000fc60008000f00 */
[----:B------:R1:W-:Y:S01]  /*3410*/  SYNCS.ARRIVE.TRANS64.RED RZ, [UR4], R5 ;  /* 0x00000005ffff79a7 */ /* 0x0003e20008000404 */
[----:B------:R1:W-:Y:S04]  /*3420*/  STS [UR6+0x120], R9 ;  /* 0x00012009ff007988 */ /* 0x0003e80008000806 */
[----:B------:R1:W-:Y:S04]  /*3430*/  STAS [R2.64], R10 ;  /* 0x0000000a02007dbd */ /* 0x0003e8000c0008ff */
[----:B------:R1:W-:Y:S04]  /*3440*/  ATOMS.OR RZ, [UR5+0x14], R7 ;  /* 0x00001407ffff798c */ /* 0x0003e8000b000005 */
[----:B------:R1:W-:Y:S04]  /*3450*/  ATOMS.OR RZ, [UR5+0x18], R6 ;  /* 0x00001806ffff798c */ /* 0x0003e8000b000005 */
[----:B------:R1:W-:Y:S02]  /*3460*/  ATOMS.XOR RZ, [UR5+0x10], R4 ;  /* 0x00001004ffff798c */ /* 0x0003e4000b800005 */
.L_x_60:
[----:B------:R-:W-:Y:S05]  /*3470*/  BSYNC B0 ;  /* 0x0000000000007941 */ /* 0x000fea0003800000 */
.L_x_59:
[----:B------:R-:W-:Y:S05]  /*3480*/  BRA.U UP0, `(.L_x_65) ;  /* 0x0000000100707547 */ /* 0x000fea000b800000 */
[----:B------:R-:W-:-:S03]  /*3490*/  UMOV UR4, 0xffffffff ;  /* 0xffffffff00047882 */ /* 0x000fc60000000000 */
[----:B------:R-:W-:Y:S05]  /*34a0*/  BRA.DIV UR4, `(.L_x_66) ;  /* 0x0000005a041c7947 */ /* 0x000fea000b800000 */
[----:B------:R-:W-:-:S13]  /*34b0*/  ELECT P6, URZ, PT ;  /* 0x0000000000ff782f */ /* 0x000fda00038c0000 */
.L_x_164:
[----:B------:R-:W-:Y:S05]  /*34c0*/  @!P6 BRA `(.L_x_65) ;  /* 0x000000000060e947 */ /* 0x000fea0003800000 */
[----:B-1----:R-:W1:Y:S02]  /*34d0*/  LDS R3, [UR5+0x10] ;  /* 0x00001005ff037984 */ /* 0x002e640008000800 */
[----:B-1----:R-:W-:-:S04]  /*34e0*/  SHF.L.U32 R3, R3, 0x1f, RZ ;  /* 0x0000001f03037819 */ /* 0x002fc800000006ff */
[----:B------:R-:W1:Y:S02]  /*34f0*/  SYNCS.PHASECHK.TRANS64.TRYWAIT P0, [UR5+0x8], R3 ;  /* 0x00000803ff0075a7 */ /* 0x000e640008001105 */
[----:B-1----:R-:W-:Y:S05]  /*3500*/  @P0 BRA `(.L_x_67) ;  /* 0x0000000000080947 */ /* 0x002fea0003800000 */
[----:B------:R-:W1:Y:S02]  /*3510*/  SYNCS.PHASECHK.TRANS64.TRYWAIT P0, [UR5+0x8], R3 ;  /* 0x00000803ff0075a7 */ /* 0x000e640008001105 */
[----:B-1----:R-:W-:Y:S05]  /*3520*/  @!P0 BRA `(.L_x_68) ;  /* 0x00000058001c8947 */ /* 0x002fea0003800000 */
.L_x_67:
[----:B------:R-:W2:Y:S01]  /*3530*/  LDS R5, [UR6+0x120] ;  /* 0x00012006ff057984 */ /* 0x000ea20008000800 */
[----:B------:R-:W-:Y:S01]  /*3540*/  R2UR UR4, R11 ;  /* 0x000000000b0472ca */ /* 0x000fe200000e0000 */
[----:B-1----:R-:W-:Y:S02]  /*3550*/  IMAD.MOV.U32 R3, RZ, RZ, 0xffff ;  /* 0x0000ffffff037424 */ /* 0x002fe400078e00ff */
[----:B------:R-:W-:-:S10]  /*3560*/  IMAD.MOV.U32 R2, RZ, RZ, 0x1 ;  /* 0x00000001ff027424 */ /* 0x000fd400078e00ff */
[----:B------:R-:W-:Y:S01]  /*3570*/  UPRMT UR4, UR4, 0x654, UR7 ;  /* 0x0000065404047896 */ /* 0x000fe20008000007 */
[----:B--2---:R-:W-:Y:S01]  /*3580*/  IMAD.SHL.U32 R4, R5, 0x20, RZ ;  /* 0x0000002005047824 */ /* 0x004fe200078e00ff */
[-C--:B------:R-:W-:Y:S02]  /*3590*/  SHF.L.U32 R3, R3, R5.reuse, RZ ;  /* 0x0000000503037219 */ /* 0x080fe400000006ff */
[----:B------:R-:W-:Y:S02]  /*35a0*/  SHF.L.U32 R5, R2, R5, RZ ;  /* 0x0000000502057219 */ /* 0x000fe400000006ff */
[----:B------:R2:W-:Y:S04]  /*35b0*/  STS [UR6+0x120], R4 ;  /* 0x00012004ff007988 */ /* 0x0005e80008000806 */
[----:B------:R2:W-:Y:S04]  /*35c0*/  ATOMS.OR RZ, [UR5+0x14], R3 ;  /* 0x00001403ffff798c */ /* 0x0005e8000b000005 */
[----:B------:R2:W-:Y:S01]  /*35d0*/  ATOMS.OR RZ, [UR5+0x18], R5 ;  /* 0x00001805ffff798c */ /* 0x0005e2000b000005 */
[----:B------:R-:W-:Y:S03]  /*35e0*/  SYNCS.ARRIVE.TRANS64.RED.A1T0 RZ, [UR4], RZ ;  /* 0x000000ffffff79a7 */ /* 0x000fe60008100404 */
[----:B------:R2:W-:Y:S01]  /*35f0*/  ATOMS.XOR RZ, [UR5+0x10], R2 ;  /* 0x00001002ffff798c */ /* 0x0005e2000b800005 */
[----:B------:R-:W-:Y:S05]  /*3600*/  BRA `(.L_x_65) ;  /* 0x0000000000107947 */ /* 0x000fea0003800000 */
.L_x_58:
[----:B------:R-:W-:-:S05]  /*3610*/  MOV R2, 0xffffffff ;  /* 0xffffffff00027802 */ /* 0x000fca0000000f00 */
[----:B------:R1:W-:Y:S02]  /*3620*/  STS [UR6+0x120], R2 ;  /* 0x00012002ff007988 */ /* 0x0003e40008000806 */
[----:B-1----:R-:W-:Y:S02]  /*3630*/  MOV R2, 0x3650 ;  /* 0x0000365000027802 */ /* 0x002fe40000000f00 */
[----:B-----5:R-:W-:Y:S05]  /*3640*/  CALL.REL.NOINC `($__internal_1_$__cuda_sm10x_tcgen05_guardrail_trap_phase_invalid_during_alloc) ;  /* 0x0000005c00f07944 */ /* 0x020fea0003c00000 */
.L_x_65:
[----:B------:R-:W-:Y:S05]  /*3650*/  WARPSYNC.ALL ;  /* 0x0000000000007948 */ /* 0x000fea0003800000 */
[----:B------:R-:W3:Y:S01]  /*3660*/  S2UR UR4, SR_CgaCtaId ;  /* 0x00000000000479c3 */ /* 0x000ee20000008800 */
[----:B------:R-:W-:Y:S01]  /*3670*/  UMOV UR62, 0x400 ;  /* 0x00000400003e7882 */ /* 0x000fe20000000000 */
[----:B------:R-:W4:Y:S01]  /*3680*/  LDCU UR7, c[0x0][0x38c] ;  /* 0x00007180ff0777ac */ /* 0x000f220008000800 */
[----:B------:R-:W-:Y:S01]  /*3690*/  LOP3.LUT R0, R0, 0xffff, RZ, 0xc0, !PT ;  /* 0x0000ffff00007812 */ /* 0x000fe200078ec0ff */
[----:B-1----:R-:W-:Y:S01]  /*36a0*/  IMAD.MOV.U32 R10, RZ, RZ, 0x1 ;  /* 0x00000001ff0a7424 */ /* 0x002fe200078e00ff */
[----:B------:R-:W-:Y:S01]  /*36b0*/  R2UR UR5, R12 ;  /* 0x000000000c0572ca */ /* 0x000fe200000e0000 */
[----:B------:R-:W-:Y:S01]  /*36c0*/  UMOV UR9, URZ ;  /* 0x000000ff00097c82 */ /* 0x000fe20008000000 */
[----:B------:R-:W-:Y:S01]  /*36d0*/  LOP3.LUT R8, R8, 0xffff, RZ, 0xc0, !PT ;  /* 0x0000ffff08087812 */ /* 0x000fe200078ec0ff */
[----:B------:R-:W-:Y:S01]  /*36e0*/  UMOV UR60, URZ ;  /* 0x000000ff003c7c82 */ /* 0x000fe20008000000 */
[----:B------:R-:W-:Y:S01]  /*36f0*/  UMOV UR76, 0x0 ;  /* 0x00000000004c7882 */ /* 0x000fe20000000000 */
[----:B------:R-:W-:Y:S01]  /*3700*/  UMOV UR77, 0x10100910 ;  /* 0x10100910004d7882 */ /* 0x000fe20000000000 */
[----:B------:R-:W-:-:S02]  /*3710*/  R2UR UR65, R8 ;  /* 0x00000000084172ca */ /* 0x000fc400000e0000 */
[----:B------:R-:W-:Y:S01]  /*3720*/  CS2R R8, SRZ ;  /* 0x0000000000087805 */ /* 0x000fe2000001ff00 */
[----:B------:R-:W-:Y:S01]  /*3730*/  UMOV UR74, 0x0 ;  /* 0x00000000004a7882 */ /* 0x000fe20000000000 */
[----:B------:R-:W-:Y:S01]  /*3740*/  UMOV UR75, 0x10100910 ;  /* 0x10100910004b7882 */ /* 0x000fe20000000000 */
[----:B------:R-:W-:Y:S01]  /*3750*/  UMOV UR72, 0x0 ;  /* 0x0000000000487882 */ /* 0x000fe20000000000 */
[----:B------:R-:W-:Y:S01]  /*3760*/  UMOV UR73, 0x10100910 ;  /* 0x1010091000497882 */ /* 0x000fe20000000000 */
[----:B------:R-:W-:Y:S01]  /*3770*/  UMOV UR70, 0x0 ;  /* 0x0000000000467882 */ /* 0x000fe20000000000 */
[----:B------:R-:W-:Y:S02]  /*3780*/  UISETP.NE.AND UP2, UPT, UR5, URZ, UPT ;  /* 0x000000ff0500728c */ /* 0x000fe4000bf45270 */
[----:B----4-:R-:W-:Y:S01]  /*3790*/  UIADD3 UR7, UPT, UPT, UR7, 0x7f, URZ ;  /* 0x0000007f07077890 */ /* 0x010fe2000fffe0ff */
[----:B------:R-:W-:Y:S01]  /*37a0*/  UMOV UR71, 0x10100910 ;  /* 0x1010091000477882 */ /* 0x000fe20000000000 */
[----:B------:R-:W-:Y:S01]  /*37b0*/  UMOV UR68, 0x0 ;  /* 0x0000000000447882 */ /* 0x000fe20000000000 */
[----:B---3--:R-:W-:Y:S01]  /*37c0*/  ULEA UR62, UR4, UR62, 0x18 ;  /* 0x0000003e043e7291 */ /* 0x008fe2000f8ec0ff */
[----:B------:R-:W-:-:S02]  /*37d0*/  UMOV UR69, 0x10100910 ;  /* 0x1010091000457882 */ /* 0x000fc40000000000 */
[----:B------:R-:W-:Y:S01]  /*37e0*/  UMOV UR4, URZ ;  /* 0x000000ff00047c82 */ /* 0x000fe20008000000 */
[----:B------:R-:W-:Y:S01]  /*37f0*/  UIADD3 UR6, UPT, UPT, UR62, 0x8400, URZ ;  /* 0x000084003e067890 */ /* 0x000fe2000fffe0ff */
[----:B--2---:R-:W-:Y:S01]  /*3800*/  IMAD.U32 R2, RZ, RZ, UR4 ;  /* 0x00000004ff027e24 */ /* 0x004fe2000f8e00ff */
[----:B------:R-:W-:Y:S02]  /*3810*/  USHF.R.S32.HI UR4, URZ, 0x1f, UR7 ;  /* 0x0000001fff047899 */ /* 0x000fe40008011407 */
[----:B------:R-:W-:Y:S02]  /*3820*/  UIADD3 UR5, UPT, UPT, UR62, 0x28400, URZ ;  /* 0x000284003e057890 */ /* 0x000fe4000fffe0ff */
[----:B------:R-:W-:Y:S02]  /*3830*/  ULEA.HI UR4, UR4, UR7, URZ, 0x7 ;  /* 0x0000000704047291 */ /* 0x000fe4000f8f38ff */
[----:B------:R-:W-:Y:S02]  /*3840*/  USHF.R.U32.HI UR6, URZ, 0x4, UR6 ;  /* 0x00000004ff067899 */ /* 0x000fe40008011606 */
[----:B------:R-:W-:-:S02]  /*3850*/  USHF.R.S32.HI UR8, URZ, 0x7, UR4 ;  /* 0x00000007ff087899 */ /* 0x000fc40008011404 */
[----:B------:R-:W-:Y:S01]  /*3860*/  USHF.R.U32.HI UR5, URZ, 0x4, UR5 ;  /* 0x00000004ff057899 */ /* 0x000fe20008011605 */
[----:B------:R-:W-:Y:S01]  /*3870*/  R2UR UR4, R0 ;  /* 0x00000000000472ca */ /* 0x000fe200000e0000 */
[----:B------:R-:W-:Y:S02]  /*3880*/  UISETP.LT.AND UP0, UPT, UR8, 0x1, UPT ;  /* 0x000000010800788c */ /* 0x000fe4000bf01270 */
[----:B------:R-:W-:Y:S01]  /*3890*/  ULOP3.LUT UR6, UR6, 0x3fff, URZ, 0xc0, !UPT ;  /* 0x00003fff06067892 */ /* 0x000fe2000f8ec0ff */
[----:B------:R-:W-:Y:S01]  /*38a0*/  IMAD.U32 R13, RZ, RZ, UR8 ;  /* 0x00000008ff0d7e24 */ /* 0x000fe2000f8e00ff */
[----:B------:R-:W-:Y:S02]  /*38b0*/  ULOP3.LUT UR67, UR5, 0x3fff, URZ, 0xc0, !UPT ;  /* 0x00003fff05437892 */ /* 0x000fe4000f8ec0ff */
[----:B------:R-:W-:Y:S02]  /*38c0*/  ULOP3.LUT UR66, UR6, 0x10000, URZ, 0xfc, !UPT ;  /* 0x0001000006427892 */ /* 0x000fe4000f8efcff */
[----:B------:R-:W-:-:S04]  /*38d0*/  ULOP3.LUT UR67, UR67, 0x10000, URZ, 0xfc, !UPT ;  /* 0x0001000043437892 */ /* 0x000fc8000f8efcff */
[----:B------:R-:W-:Y:S01]  /*38e0*/  IMAD.U32 R14, RZ, RZ, UR4 ;  /* 0x00000004ff0e7e24 */ /* 0x000fe2000f8e00ff */
[----:B------:R-:W-:Y:S01]  /*38f0*/  NOP ;  /* 0x0000000000007918 */ /* 0x000fe20000000000 */
[----:B------:R-:W-:Y:S06]  /*3900*/  BAR.ARV 0x6, 0xa0 ;  /* 0x0182800000007b1d */ /* 0x000fec0000002000 */
[----:B------:R-:W1:Y:S02]  /*3910*/  LDS R3, [UR62+0x120] ;  /* 0x0001203eff037984 */ /* 0x000e640008000800 */
[----:B-1----:R-:W-:Y:S01]  /*3920*/  R2UR UR4, R3 ;  /* 0x00000000030472ca */ /* 0x002fe200000e0000 */
[----:B------:R-:W-:-:S12]  /*3930*/  IMAD.MOV.U32 R3, RZ, RZ, RZ ;  /* 0x000000ffff037224 */ /* 0x000fd800078e00ff */
[----:B------:R-:W-:Y:S01]  /*3940*/  IMAD.U32 R16, RZ, RZ, UR4 ;  /* 0x00000004ff107e24 */ /* 0x000fe2000f8e00ff */
[----:B------:R-:W-:-:S06]  /*3950*/  USEL UR4, UR8, 0x1, !UP0 ;  /* 0x0000000108047887 */ /* 0x000fcc000c000000 */
[----:B------:R-:W-:-:S07]  /*3960*/  IMAD.U32 R15, RZ, RZ, UR4 ;  /* 0x00000004ff0f7e24 */ /* 0x000fce000f8e00ff */
.L_x_76:
[C---:B------:R-:W-:Y:S02]  /*3970*/  LEA R0, R9.reuse, UR62, 0x3 ;  /* 0x0000003e09007c11 */ /* 0x040fe4000f8e18ff */
[----:B------:R-:W-:Y:S02]  /*3980*/  SHF.L.U32 R4, R8, 0x1f, RZ ;  /* 0x0000001f08047819 */ /* 0x000fe400000006ff */
[----:B------:R-:W-:Y:S02]  /*3990*/  LEA R5, R9, UR62, 0x4 ;  /* 0x0000003e09057c11 */ /* 0x000fe4000f8e20ff */
[----:B------:R-:W1:Y:S02]  /*39a0*/  SYNCS.PHASECHK.TRANS64.TRYWAIT P0, [R0+URZ+0x70], R4 ;  /* 0x00007004000075a7 */ /* 0x000e6400080011ff */
[----:B-1----:R-:W-:Y:S05]  /*39b0*/  @!P0 BRA `(.L_x_69) ;  /* 0x0000005400108947 */ /* 0x002fea0003800000 */
.L_x_165:
[----:B-1----:R-:W1:Y:S01]  /*39c0*/  LDS.128 R4, [R5+0x100] ;  /* 0x0001000005047984 */ /* 0x002e620000000c00 */
[----:B------:R-:W-:Y:S02]  /*39d0*/  VIADD R0, R0, 0x80 ;  /* 0x0000008000007836 */ /* 0x000fe40000000000 */
[----:B------:R-:W-:Y:S01]  /*39e0*/  VIADD R9, R9, 0x1 ;  /* 0x0000000109097836 */ /* 0x000fe20000000000 */
[----:B------:R-:W-:Y:S01]  /*39f0*/  @!PT LDS RZ, [RZ] ;  /* 0x00000000fffff984 */ /* 0x000fe20000000800 */
[----:B------:R-:W-:Y:S01]  /*3a00*/  @!PT LDS RZ, [RZ] ;  /* 0x00000000fffff984 */ /* 0x000fe20000000800 */
[----:B------:R-:W-:Y:S01]  /*3a10*/  @!PT LDS RZ, [RZ] ;  /* 0x00000000fffff984 */ /* 0x000fe20000000800 */
[----:B------:R-:W-:Y:S01]  /*3a20*/  @!PT LDS RZ, [RZ] ;  /* 0x00000000fffff984 */ /* 0x000fe20000000800 */
[----:B------:R2:W-:Y:S06]  /*3a30*/  MEMBAR.ALL.CTA ;  /* 0x0000000000007992 */ /* 0x0005ec0000008000 */
[----:B--2---:R-:W2:Y:S01]  /*3a40*/  FENCE.VIEW.ASYNC.S ;  /* 0x00000000000073c6 */ /* 0x004ea20000000000 */
[----:B------:R-:W-:-:S04]  /*3a50*/  PRMT R0, RZ, 0x654, R0 ;  /* 0x00000654ff007816 */ /* 0x000fc80000000000 */
[----:B--2---:R2:W-:Y:S01]  /*3a60*/  SYNCS.ARRIVE.TRANS64.RED.A1T0 RZ, [R0+URZ], RZ ;  /* 0x000000ff00ff79a7 */ /* 0x0045e200081004ff */
[----:B-1----:R-:W-:Y:S01]  /*3a70*/  LOP3.LUT P1, RZ, R6, 0x1, RZ, 0xc0, !PT ;  /* 0x0000000106ff7812 */ /* 0x002fe2000782c0ff */
[----:B--2---:R-:W-:-:S12]  /*3a80*/  BRA.U UP2, `(.L_x_70) ;  /* 0x00000009022c7547 */ /* 0x004fd8000b800000 */
[----:B------:R-:W1:Y:S01]  /*3a90*/  LDCU UR4, c[0x0][0x38c] ;  /* 0x00007180ff0477ac */ /* 0x000e620008000800 */
[----:B------:R-:W-:Y:S02]  /*3aa0*/  R2UR UR5, R2 ;  /* 0x00000000020572ca */ /* 0x000fe400000e0000 */
[----:B------:R-:W-:Y:S02]  /*3ab0*/  PLOP3.LUT P2, PT, PT, PT, PT, 0x80, 0x8 ;  /* 0x000000000008781c */ /* 0x000fe40003f4f070 */
[----:B------:R-:W-:Y:S02]  /*3ac0*/  SHF.L.U32 R5, R10, 0x1f, RZ ;  /* 0x0000001f0a057819 */ /* 0x000fe400000006ff */
[----:B------:R-:W-:-:S07]  /*3ad0*/  R2UR UR6, R16 ;  /* 0x00000000100672ca */ /* 0x000fce00000e0000 */
[----:B------:R-:W-:Y:S02]  /*3ae0*/  ULEA UR7, UR5, UR62, 0x3 ;  /* 0x0000003e05077291 */ /* 0x000fe4000f8e18ff */
[----:B-1----:R-:W-:-:S04]  /*3af0*/  UISETP.GE.AND UP0, UPT, UR4, 0x1, UPT ;  /* 0x000000010400788c */ /* 0x002fc8000bf06270 */
[----:B------:R-:W-:Y:S01]  /*3b00*/  IMAD.U32 R4, RZ, RZ, UR7 ;  /* 0x00000007ff047e24 */ /* 0x000fe2000f8e00ff */
[----:B------:R-:W-:Y:S01]  /*3b10*/  ULEA UR8, UR5, UR6, 0x6 ;  /* 0x0000000605087291 */ /* 0x000fe2000f8e30ff */
[----:B------:R-:W-:-:S05]  /*3b20*/  PLOP3.LUT P0, PT, PT, PT, UP0, 0x80, 0x8 ;  /* 0x000000000008781c */ /* 0x000fca0003f0f008 */
[----:B------:R-:W-:-:S08]  /*3b30*/  @UP0 ULEA UR4, UR9, UR62, 0x3 ;  /* 0x0000003e09040291 */ /* 0x000fd0000f8e18ff */
[----:B------:R-:W-:-:S04]  /*3b40*/  @P0 SHF.L.U32 R0, R3, 0x1f, RZ ;  /* 0x0000001f03000819 */ /* 0x000fc800000006ff */
[----:B------:R1:W2:Y:S01]  /*3b50*/  @P0 SYNCS.PHASECHK.TRANS64.TRYWAIT P2, [UR4], R0 ;  /* 0x00000000ff0005a7 */ /* 0x0002a20008041104 */
[----:B------:R-:W3:Y:S02]  /*3b60*/  SYNCS.PHASECHK.TRANS64.TRYWAIT P0, [UR7+0xb0], R5 ;  /* 0x0000b005ff0075a7 */ /* 0x000ee40008001107 */
[----:B-123--:R-:W-:Y:S05]  /*3b70*/  @!P0 BRA `(.L_x_71) ;  /* 0x0000005000b48947 */ /* 0x00efea0003800000 */
.L_x_167:
[----:B------:R-:W-:Y:S01]  /*3b80*/  UMOV UR64, UR60 ;  /* 0x0000003c00407c82 */ /* 0x000fe20008000000 */
[----:B------:R-:W-:Y:S05]  /*3b90*/  BRA.U !UP0, `(.L_x_72) ;  /* 0x0000000508d07547 */ /* 0x000fea000b800000 */
[----:B------:R-:W-:Y:S01]  /*3ba0*/  R2UR UR4, R15 ;  /* 0x000000000f0472ca */ /* 0x000fe200000e0000 */
[----:B------:R-:W-:Y:S01]  /*3bb0*/  UPLOP3.LUT UP3, UPT, UPT, UPT, UPT, 0x40, 0x4 ;  /* 0x000000000004789c */ /* 0x000fe20003f6e870 */
[----:B------:R-:W-:Y:S01]  /*3bc0*/  R2UR UR61, R13 ;  /* 0x000000000d3d72ca */ /* 0x000fe200000e0000 */
[----:B------:R-:W-:-:S10]  /*3bd0*/  UMOV UR7, UR9 ;  /* 0x0000000900077c82 */ /* 0x000fd40008000000 */
[----:B------:R-:W-:-:S12]  /*3be0*/  UIADD3 UR64, UPT, UPT, UR4, UR60, URZ ;  /* 0x0000003c04407290 */ /* 0x000fd8000fffe0ff */
.L_x_75:
[----:B--2---:R-:W-:Y:S01]  /*3bf0*/  ULEA UR5, UR7, UR62, 0x3 ;  /* 0x0000003e07057291 */ /* 0x004fe2000f8e18ff */
[----:B------:R-:W-:Y:S11]  /*3c00*/  @P2 BRA `(.L_x_73) ;  /* 0x00000000000c2947 */ /* 0x000ff60003800000 */
[----:B-1----:R-:W-:Y:S04]  /*3c10*/  SHF.L.U32 R5, R3, 0x1f, RZ ;  /* 0x0000001f03057819 */ /* 0x002fe800000006ff */
[----:B------:R-:W1:Y:S02]  /*3c20*/  SYNCS.PHASECHK.TRANS64.TRYWAIT P0, [UR5], R5 ;  /* 0x00000005ff0075a7 */ /* 0x000e640008001105 */
[----:B-1----:R-:W-:Y:S05]  /*3c30*/  @!P0 BRA `(.L_x_74) ;  /* 0x0000005000a08947 */ /* 0x002fea0003800000 */
.L_x_73:
[----:B------:R-:W-:Y:S01]  /*3c40*/  UISETP.NE.AND UP0, UPT, UR61, 0x1, UPT ;  /* 0x000000013d00788c */ /* 0x000fe2000bf05270 */
[----:B------:R-:W-:Y:S01]  /*3c50*/  PLOP3.LUT P2, PT, PT, PT, PT, 0x80, 0x8 ;  /* 0x000000000008781c */ /* 0x000fe20003f4f070 */
[----:B------:R-:W-:Y:S01]  /*3c60*/  UIADD3 UR9, UPT, UPT, UR7, 0x1, URZ ;  /* 0x0000000107097890 */ /* 0x000fe2000fffe0ff */
[----:B------:R-:W-:Y:S01]  /*3c70*/  MOV.SPILL R6, UR65 ;  /* 0x0000004100067c02 */ /* 0x000fe20009000f00 */
[----:B------:R-:W-:Y:S01]  /*3c80*/  UIADD3 UR63, UPT, UPT, UR5, 0x10, URZ ;  /* 0x00000010053f7890 */ /* 0x000fe2000fffe0ff */
[----:B-1----:R-:W-:Y:S01]  /*3c90*/  MOV.SPILL R5, UR64 ;  /* 0x0000004000057c02 */ /* 0x002fe20009000f00 */
[----:B------:R-:W-:Y:S01]  /*3ca0*/  UISETP.NE.AND UP1, UPT, UR9, 0x2, UPT ;  /* 0x000000020900788c */ /* 0x000fe2000bf25270 */
[----:B------:R-:W-:Y:S01]  /*3cb0*/  PLOP3.LUT P0, PT, PT, PT, UP0, 0x80, 0x8 ;  /* 0x000000000008781c */ /* 0x000fe20003f0f008 */
[----:B------:R-:W-:Y:S02]  /*3cc0*/  ULEA UR6, UR7, UR67, 0xa ;  /* 0x0000004307067291 */ /* 0x000fe4000f8e50ff */
[----:B------:R-:W-:Y:S02]  /*3cd0*/  USEL UR5, URZ, 0x1, UP1 ;  /* 0x00000001ff057887 */ /* 0x000fe40008800000 */
[----:B------:R-:W-:Y:S02]  /*3ce0*/  USEL UR9, UR9, URZ, UP1 ;  /* 0x000000ff09097287 */ /* 0x000fe40008800000 */
[----:B------:R-:W-:Y:S02]  /*3cf0*/  ULEA UR4, UR7, UR66, 0xc ;  /* 0x0000004207047291 */ /* 0x000fe4000f8e60ff */
[----:B------:R-:W-:Y:S01]  /*3d00*/  @UP0 ULEA UR7, UR9, UR62, 0x3 ;  /* 0x0000003e09070291 */ /* 0x000fe2000f8e18ff */
[----:B------:R-:W-:Y:S01]  /*3d10*/  LOP3.LUT R3, R3, UR5, RZ, 0x3c, !PT ;  /* 0x0000000503037c12 */ /* 0x000fe2000f8e3cff */
[----:B------:R-:W-:Y:S02]  /*3d20*/  UIADD3 UR20, UPT, UPT, UR6, 0x2, URZ ;  /* 0x0000000206147890 */ /* 0x000fe4000fffe0ff */
[----:B------:R-:W-:Y:S01]  /*3d30*/  UIADD3 UR18, UPT, UPT, UR4, 0x2, URZ ;  /* 0x0000000204127890 */ /* 0x000fe2000fffe0ff */
[----:B------:R-:W-:Y:S01]  /*3d40*/  @P0 SHF.L.U32 R0, R3, 0x1f, RZ ;  /* 0x0000001f03000819 */ /* 0x000fe200000006ff */
[----:B------:R-:W-:Y:S02]  /*3d50*/  UIADD3 UR16, UPT, UPT, UR6, 0x4, URZ ;  /* 0x0000000406107890 */ /* 0x000fe4000fffe0ff */
[----:B------:R-:W-:Y:S01]  /*3d60*/  UIADD3 UR10, UPT, UPT, UR4, 0x4, URZ ;  /* 0x00000004040a7890 */ /* 0x000fe2000fffe0ff */
[----:B------:R2:W3:Y:S01]  /*3d70*/  @P0 SYNCS.PHASECHK.TRANS64.TRYWAIT P2, [UR7], R0 ;  /* 0x00000000ff0005a7 */ /* 0x0004e20008041107 */
[----:B------:R-:W-:Y:S02]  /*3d80*/  UIADD3 UR14, UPT, UPT, UR6, 0x6, URZ ;  /* 0x00000006060e7890 */ /* 0x000fe4000fffe0ff */
        /* <DEDUP_REMOVED lines=21> */
[----:B------:R-:W-:Y:S01]  /*3ee0*/  UIADD3 UR61, UPT, UPT, UR61, -0x1, URZ ;  /* 0xffffffff3d3d7890 */ /* 0x000fe2000fffe0ff */
[----:B------:R-:W-:Y:S01]  /*3ef0*/  UMOV UR7, 0x40004040 ;  /* 0x4000404000077882 */ /* 0x000fe20000000000 */
[----:B------:R-:W-:Y:S01]  /*3f00*/  UMOV UR64, 0x0 ;  /* 0x0000000000407882 */ /* 0x000fe20000000000 */
[----:B------:R-:W-:Y:S01]  /*3f10*/  UMOV UR65, 0x10100910 ;  /* 0x1010091000417882 */ /* 0x000fe20000000000 */
[----:B------:R-:W-:Y:S01]  /*3f20*/  UMOV UR5, 0x40004040 ;  /* 0x4000404000057882 */ /* 0x000fe20000000000 */
[----:B------:R-:W-:Y:S01]  /*3f30*/  UMOV UR21, 0x40004040 ;  /* 0x4000404000157882 */ /* 0x000fe20000000000 */
[----:B------:R1:W-:Y:S01]  /*3f40*/  UTCHMMA.2CTA gdesc[UR4], gdesc[UR6], tmem[UR8], tmem[UR64], idesc[UR65], UP3 ;  /* 0x00ff4006040075ea */ /* 0x0003e20009a00008 */
[----:B------:R-:W-:Y:S01]  /*3f50*/  UPLOP3.LUT UP3, UPT, UPT, UPT, UPT, 0x80, 0x8 ;  /* 0x000000000008789c */ /* 0x000fe20003f6f070 */
[----:B------:R-:W-:Y:S01]  /*3f60*/  UMOV UR19, 0x40004040 ;  /* 0x4000404000137882 */ /* 0x000fe20000000000 */
[----:B------:R-:W-:Y:S01]  /*3f70*/  UMOV UR17, 0x40004040 ;  /* 0x4000404000117882 */ /* 0x000fe20000000000 */
[----:B------:R4:W-:Y:S01]  /*3f80*/  UTCHMMA.2CTA gdesc[UR18], gdesc[UR20], tmem[UR8], tmem[UR64], idesc[UR65], UPT ;  /* 0x00ff4014120075ea */ /* 0x0009e2000ba00008 */
        /* <DEDUP_REMOVED lines=19> */
[----:B-1----:R-:W-:Y:S01]  /*40c0*/  UMOV UR7, 0x10100910 ;  /* 0x1010091000077882 */ /* 0x002fe20000000000 */
[----:B------:R-:W-:Y:S01]  /*40d0*/  UMOV UR35, 0x40004040 ;  /* 0x4000404000237882 */ /* 0x000fe20000000000 */
[----:B------:R-:W-:Y:S01]  /*40e0*/  UMOV UR33, 0x40004040 ;  /* 0x4000404000217882 */ /* 0x000fe20000000000 */
[----:B------:R-:W-:Y:S01]  /*40f0*/  UMOV UR27, 0x40004040 ;  /* 0x40004040001b7882 */ /* 0x000fe20000000000 */
[----:B------:R-:W-:Y:S01]  /*4100*/  UMOV UR25, 0x40004040 ;  /* 0x4000404000197882 */ /* 0x000fe20000000000 */
[----:B----4-:R-:W-:Y:S02]  /*4110*/  UIADD3 UR20, UPT, UPT, UR4, 0xc02, URZ ;  /* 0x00000c0204147890 */ /* 0x010fe4000fffe0ff */
[----:B------:R-:W-:Y:S02]  /*4120*/  UIADD3 UR18, UPT, UPT, UR6, 0x304, URZ ;  /* 0x0000030406127890 */ /* 0x000fe4000fffe0ff */
[----:B--2---:R-:W-:Y:S02]  /*4130*/  UIADD3 UR16, UPT, UPT, UR4, 0xc04, URZ ;  /* 0x00000c0404107890 */ /* 0x004fe4000fffe0ff */
[----:B------:R-:W-:Y:S01]  /*4140*/  UIADD3 UR10, UPT, UPT, UR6, 0x306, URZ ;  /* 0x00000306060a7890 */ /* 0x000fe2000fffe0ff */
[----:B------:R-:W-:Y:S01]  /*4150*/  R2UR.FILL UR65, R6 ;  /* 0x00000000064172ca */ /* 0x000fe200004e0000 */
[----:B------:R-:W-:Y:S01]  /*4160*/  UMOV UR14, 0x0 ;  /* 0x00000000000e7882 */ /* 0x000fe20000000000 */
[----:B------:R-:W-:Y:S01]  /*4170*/  UMOV UR15, 0x10100910 ;  /* 0x10100910000f7882 */ /* 0x000fe20000000000 */
[----:B------:R-:W-:Y:S01]  /*4180*/  UMOV UR12, 0x0 ;  /* 0x00000000000c7882 */ /* 0x000fe20000000000 */
[----:B------:R-:W-:Y:S01]  /*4190*/  UTCHMMA.2CTA gdesc[UR28], gdesc[UR30], tmem[UR8], tmem[UR14], idesc[UR15], UPT ;  /* 0x00ff0e1e1c0075ea */ /* 0x000fe2000ba00008 */
[----:B------:R-:W-:Y:S01]  /*41a0*/  UTCHMMA.2CTA gdesc[UR56], gdesc[UR58], tmem[UR8], tmem[UR14], idesc[UR15], UPT ;  /* 0x00ff0e3a380075ea */ /* 0x000fe2000ba00008 */
[----:B------:R-:W-:Y:S01]  /*41b0*/  UMOV UR13, 0x10100910 ;  /* 0x10100910000d7882 */ /* 0x000fe20000000000 */
[----:B------:R-:W-:Y:S01]  /*41c0*/  UTCHMMA.2CTA gdesc[UR52], gdesc[UR54], tmem[UR8], tmem[UR14], idesc[UR15], UPT ;  /* 0x00ff0e36340075ea */ /* 0x000fe2000ba00008 */
[----:B------:R-:W-:Y:S01]  /*41d0*/  UIADD3 UR4, UPT, UPT, UR4, 0xc06, URZ ;  /* 0x00000c0604047890 */ /* 0x000fe2000fffe0ff */
[----:B------:R-:W-:Y:S01]  /*41e0*/  UTCHMMA.2CTA gdesc[UR48], gdesc[UR50], tmem[UR8], tmem[UR12], idesc[UR13], UPT ;  /* 0x00ff0c32300075ea */ /* 0x000fe2000ba00008 */
[----:B------:R-:W-:Y:S01]  /*41f0*/  UTCHMMA.2CTA gdesc[UR44], gdesc[UR46], tmem[UR8], tmem[UR12], idesc[UR13], UPT ;  /* 0x00ff0c2e2c0075ea */ /* 0x000fe2000ba00008 */
[----:B------:R-:W-:Y:S01]  /*4200*/  UMOV UR6, 0x0 ;  /* 0x0000000000067882 */ /* 0x000fe20000000000 */
[----:B------:R-:W-:Y:S01]  /*4210*/  UTCHMMA.2CTA gdesc[UR40], gdesc[UR42], tmem[UR8], tmem[UR12], idesc[UR13], UPT ;  /* 0x00ff0c2a280075ea */ /* 0x000fe2000ba00008 */
[----:B------:R1:W-:Y:S01]  /*4220*/  UTCHMMA.2CTA gdesc[UR36], gdesc[UR38], tmem[UR8], tmem[UR6], idesc[UR7], UPT ;  /* 0x00ff0626240075ea */ /* 0x0003e2000ba00008 */
[----:B------:R2:W-:Y:S01]  /*4230*/  UTCHMMA.2CTA gdesc[UR32], gdesc[UR34], tmem[UR8], tmem[UR76], idesc[UR77], UPT ;  /* 0x00ff4c22200075ea */ /* 0x0005e2000ba00008 */
[----:B------:R-:W-:Y:S01]  /*4240*/  UMOV UR23, 0x40004040 ;  /* 0x4000404000177882 */ /* 0x000fe20000000000 */
[----:B------:R2:W-:Y:S01]  /*4250*/  UTCHMMA.2CTA gdesc[UR24], gdesc[UR26], tmem[UR8], tmem[UR74], idesc[UR75], UPT ;  /* 0x00ff4a1a180075ea */ /* 0x0005e2000ba00008 */
[----:B------:R-:W-:Y:S01]  /*4260*/  R2UR.FILL UR64, R5 ;  /* 0x00000000054072ca */ /* 0x000fe200004e0000 */
[----:B------:R2:W-:Y:S01]  /*4270*/  UTCHMMA.2CTA gdesc[UR20], gdesc[UR22], tmem[UR8], tmem[UR72], idesc[UR73], UPT ;  /* 0x00ff4816140075ea */ /* 0x0005e2000ba00008 */
[----:B------:R2:W-:Y:S01]  /*4280*/  UTCHMMA.2CTA gdesc[UR16], gdesc[UR18], tmem[UR8], tmem[UR70], idesc[UR71], UPT ;  /* 0x00ff4612100075ea */ /* 0x0005e2000ba00008 */
[----:B------:R2:W-:Y:S01]  /*4290*/  UTCHMMA.2CTA gdesc[UR4], gdesc[UR10], tmem[UR8], tmem[UR68], idesc[UR69], UPT ;  /* 0x00ff440a040075ea */ /* 0x0005e2000ba00008 */
[----:B------:R2:W-:Y:S09]  /*42a0*/  UTCBAR.2CTA.MULTICAST [UR63], URZ, UR65 ;  /* 0x000000ff3f0073e9 */ /* 0x0005f20008200841 */
[----:B------:R-:W-:Y:S01]  /*42b0*/  UISETP.NE.AND UP0, UPT, UR60, UR64, UPT ;  /* 0x000000403c00728c */ /* 0x000fe2000bf05270 */
[----:B-1----:R-:W-:Y:S08]  /*42c0*/  UMOV UR7, UR9 ;  /* 0x0000000900077c82 */ /* 0x002ff00008000000 */
[----:B---3--:R-:W-:Y:S05]  /*42d0*/  BRA.U UP0, `(.L_x_75) ;  /* 0xfffffff900447547 */ /* 0x008fea000b83ffff */
.L_x_72:
[----:B--2---:R-:W-:Y:S01]  /*42e0*/  R2UR UR4, R4 ;  /* 0x00000000040472ca */ /* 0x004fe200000e0000 */
[----:B------:R-:W-:Y:S01]  /*42f0*/  UMOV UR60, UR64 ;  /* 0x00000040003c7c82 */ /* 0x000fe20008000000 */
[----:B------:R-:W-:-:S11]  /*4300*/  R2UR UR5, R14 ;  /* 0x000000000e0572ca */ /* 0x000fd600000e0000 */
[----:B------:R-:W-:-:S09]  /*4310*/  UIADD3 UR4, UPT, UPT, UR4, 0x90, URZ ;  /* 0x0000009004047890 */ /* 0x000fd2000fffe0ff */
[----:B------:R2:W-:Y:S01]  /*4320*/  UTCBAR.2CTA.MULTICAST [UR4], URZ, UR5 ;  /* 0x000000ff040073e9 */ /* 0x0005e20008200805 */
[----:B------:R-:W-:Y:S02]  /*4330*/  NOP ;  /* 0x0000000000007918 */ /* 0x000fe40000000000 */
.L_x_70:
[----:B--2---:R-:W-:Y:S02]  /*4340*/  R2UR UR4, R2 ;  /* 0x00000000020472ca */ /* 0x004fe400000e0000 */
[----:B------:R-:W-:-:S04]  /*4350*/  ISETP.NE.AND P0, PT, R9, 0x2, PT ;  /* 0x000000020900780c */ /* 0x000fc80003f05270 */
[----:B-1----:R-:W-:Y:S02]  /*4360*/  SEL R0, RZ, 0x1, P0 ;  /* 0x00000001ff007807 */ /* 0x002fe40000000000 */
[----:B------:R-:W-:Y:S02]  /*4370*/  SEL R9, R9, RZ, P0 ;  /* 0x000000ff09097207 */ /* 0x000fe40000000000 */
[----:B------:R-:W-:-:S03]  /*4380*/  LOP3.LUT R8, R8, R0, RZ, 0x3c, !PT ;  /* 0x0000000008087212 */ /* 0x000fc600078e3cff */
[----:B------:R-:W-:-:S04]  /*4390*/  UIADD3 UR4, UPT, UPT, UR4, 0x1, URZ ;  /* 0x0000000104047890 */ /* 0x000fc8000fffe0ff */
[----:B------:R-:W-:-:S04]  /*43a0*/  UISETP.NE.AND UP0, UPT, UR4, 0x4, UPT ;  /* 0x000000040400788c */ /* 0x000fc8000bf05270 */
[----:B------:R-:W-:Y:S02]  /*43b0*/  USEL UR5, URZ, 0x1, UP0 ;  /* 0x00000001ff057887 */ /* 0x000fe40008000000 */
[----:B------:R-:W-:-:S04]  /*43c0*/  USEL UR4, UR4, URZ, UP0 ;  /* 0x000000ff04047287 */ /* 0x000fc80008000000 */
[----:B------:R-:W-:Y:S02]  /*43d0*/  LOP3.LUT R10, R10, UR5, RZ, 0x3c, !PT ;  /* 0x000000050a0a7c12 */ /* 0x000fe4000f8e3cff */
[----:B------:R-:W-:Y:S01]  /*43e0*/  IMAD.U32 R2, RZ, RZ, UR4 ;  /* 0x00000004ff027e24 */ /* 0x000fe2000f8e00ff */
[----:B------:R-:W-:Y:S06]  /*43f0*/  @P1 BRA `(.L_x_76) ;  /* 0xfffffff4005c1947 */ /* 0x000fec000383ffff */
[----:B------:R-:W1:Y:S01]  /*4400*/  S2UR UR8, SR_CgaCtaId ;  /* 0x00000000000879c3 */ /* 0x000e620000008800 */
[----:B------:R-:W-:Y:S01]  /*4410*/  ELECT P0, URZ, PT ;  /* 0x0000000000ff782f */ /* 0x000fe20003800000 */
[----:B------:R-:W-:Y:S01]  /*4420*/  IMAD.MOV.U32 R0, RZ, RZ, 0x1 ;  /* 0x00000001ff007424 */ /* 0x000fe200078e00ff */
[----:B------:R-:W-:Y:S01]  /*4430*/  UMOV UR4, 0x40 ;  /* 0x0000004000047882 */ /* 0x000fe20000000000 */
[----:B------:R-:W-:-:S04]  /*4440*/  R2UR UR5, R12 ;  /* 0x000000000c0572ca */ /* 0x000fc800000e0000 */
[----:B------:R-:W-:Y:S09]  /*4450*/  UVIRTCOUNT.DEALLOC.SMPOOL 0x80 ;  /* 0x000000800000784c */ /* 0x000ff20000000000 */
[----:B------:R-:W-:Y:S02]  /*4460*/  UISETP.NE.AND UP0, UPT, UR5, URZ, UPT ;  /* 0x000000ff0500728c */ /* 0x000fe4000bf05270 */
[----:B-1----:R-:W-:-:S09]  /*4470*/  ULEA UR8, UR8, UR4, 0x18 ;  /* 0x0000000408087291 */ /* 0x002fd2000f8ec0ff */
[----:B------:R1:W-:Y:S01]  /*4480*/  @P0 STS.U8 [UR8+0x1c], R0 ;  /* 0x00001c00ff000988 */ /* 0x0003e20008000008 */
[----:B------:R-:W-:Y:S05]  /*4490*/  BRA.U UP0, `(.L_x_77) ;  /* 0x0000000100a87547 */ /* 0x000fea000b800000 */
[----:B------:R-:W-:Y:S01]  /*44a0*/  R2UR UR4, R2 ;  /* 0x00000000020472ca */ /* 0x000fe200000e0000 */
[----:B------:R-:W-:Y:S01]  /*44b0*/  UIADD3 UR7, UPT, UPT, UR62, 0xb0, URZ ;  /* 0x000000b03e077890 */ /* 0x000fe2000fffe0ff */
[----:B------:R-:W-:-:S11]  /*44c0*/  SHF.L.U32 R3, R10, 0x1f, RZ ;  /* 0x0000001f0a037819 */ /* 0x000fd600000006ff */
[----:B------:R-:W-:-:S09]  /*44d0*/  ULEA UR4, UR4, UR7, 0x3 ;  /* 0x0000000704047291 */ /* 0x000fd2000f8e18ff */
[----:B------:R-:W2:Y:S02]  /*44e0*/  SYNCS.PHASECHK.TRANS64.TRYWAIT P0, [UR4], R3 ;  /* 0x00000003ff0075a7 */ /* 0x000ea40008001104 */
[----:B--2---:R-:W-:Y:S05]  /*44f0*/  @!P0 BRA `(.L_x_78) ;  /* 0x0000004800888947 */ /* 0x004fea0003800000 */
.L_x_170:
[----:B------:R-:W-:-:S13]  /*4500*/  R2UR UR4, R2 ;  /* 0x00000000020472ca */ /* 0x000fda00000e0000 */
[----:B------:R-:W-:-:S04]  /*4510*/  UIADD3 UR4, UPT, UPT, UR4, 0x1, URZ ;  /* 0x0000000104047890 */ /* 0x000fc8000fffe0ff */
[----:B------:R-:W-:-:S04]  /*4520*/  UISETP.NE.AND UP1, UPT, UR4, 0x4, UPT ;  /* 0x000000040400788c */ /* 0x000fc8000bf25270 */
[----:B------:R-:W-:Y:S02]  /*4530*/  USEL UR6, URZ, 0x1, UP1 ;  /* 0x00000001ff067887 */ /* 0x000fe40008800000 */
[----:B------:R-:W-:-:S04]  /*4540*/  USEL UR4, UR4, URZ, UP1 ;  /* 0x000000ff04047287 */ /* 0x000fc80008800000 */
[----:B------:R-:W-:Y:S01]  /*4550*/  ULEA UR5, UR4, UR7, 0x3 ;  /* 0x0000000704057291 */ /* 0x000fe2000f8e18ff */
[----:B------:R-:W-:-:S04]  /*4560*/  LOP3.LUT R2, R10, UR6, RZ, 0x3c, !PT ;  /* 0x000000060a027c12 */ /* 0x000fc8000f8e3cff */
[----:B-1----:R-:W-:-:S04]  /*4570*/  SHF.L.U32 R3, R2, 0x1f, RZ ;  /* 0x0000001f02037819 */ /* 0x002fc800000006ff */
[----:B------:R-:W1:Y:S02]  /*4580*/  SYNCS.PHASECHK.TRANS64.TRYWAIT P0, [UR5], R3 ;  /* 0x00000003ff0075a7 */ /* 0x000e640008001105 */
[----:B-1----:R-:W-:Y:S05]  /*4590*/  @!P0 BRA `(.L_x_79) ;  /* 0x0000004800788947 */ /* 0x002fea0003800000 */
.L_x_172:
        /* <DEDUP_REMOVED lines=9> */
.L_x_174:
[----:B------:R-:W-:-:S04]  /*4630*/  UIADD3 UR4, UPT, UPT, UR4, 0x1, URZ ;  /* 0x0000000104047890 */ /* 0x000fc8000fffe0ff */
[----:B------:R-:W-:-:S04]  /*4640*/  UISETP.NE.AND UP1, UPT, UR4, 0x4, UPT ;  /* 0x000000040400788c */ /* 0x000fc8000bf25270 */
[----:B------:R-:W-:Y:S02]  /*4650*/  USEL UR5, URZ, 0x1, UP1 ;  /* 0x00000001ff057887 */ /* 0x000fe40008800000 */
[----:B------:R-:W-:-:S04]  /*4660*/  USEL UR4, UR4, URZ, UP1 ;  /* 0x000000ff04047287 */ /* 0x000fc80008800000 */
[----:B------:R-:W-:Y:S01]  /*4670*/  ULEA UR4, UR4, UR7, 0x3 ;  /* 0x0000000704047291 */ /* 0x000fe2000f8e18ff */
[----:B------:R-:W-:-:S04]  /*4680*/  LOP3.LUT R2, R2, UR5, RZ, 0x3c, !PT ;  /* 0x0000000502027c12 */ /* 0x000fc8000f8e3cff */
[----:B------:R-:W-:Y:S01]  /*4690*/  SHF.L.U32 R2, R2, 0x1f, RZ ;  /* 0x0000001f02027819 */ /* 0x000fe200000006ff */
[----:B-1----:R-:W-:-:S04]  /*46a0*/  IMAD.U32 R0, RZ, RZ, UR4 ;  /* 0x00000004ff007e24 */ /* 0x002fc8000f8e00ff */
[----:B------:R1:W2:Y:S03]  /*46b0*/  SYNCS.PHASECHK.TRANS64.TRYWAIT P0, [R0+URZ], R2 ;  /* 0x00000002000075a7 */ /* 0x0002a600080011ff */
[----:B--2---:R-:W-:Y:S05]  /*46c0*/  @!P0 NANOSLEEP.SYNCS 0x989680 ;  /* 0x009896800000895d */ /* 0x004fea0003900000 */
[----:B------:R-:W2:Y:S02]  /*46d0*/  @!P0 SYNCS.PHASECHK.TRANS64 P0, [R0+URZ], R2 ;  /* 0x00000002000085a7 */ /* 0x000ea400080010ff */
[----:B--2---:R-:W-:Y:S05]  /*46e0*/  @P0 BRA `(.L_x_81) ;  /* 0x0000000000240947 */ /* 0x004fea0003800000 */
.L_x_82:
[----:B--2---:R2:W3:Y:S02]  /*46f0*/  SYNCS.PHASECHK.TRANS64.TRYWAIT P0, [R0+URZ], R2 ;  /* 0x00000002000075a7 */ /* 0x0044e400080011ff */
[----:B---3--:R-:W-:Y:S05]  /*4700*/  @!P0 NANOSLEEP.SYNCS 0x989680 ;  /* 0x009896800000895d */ /* 0x008fea0003900000 */
[----:B------:R-:W3:Y:S02]  /*4710*/  @!P0 SYNCS.PHASECHK.TRANS64 P0, [R0+URZ], R2 ;  /* 0x00000002000085a7 */ /* 0x000ee400080010ff */
[----:B---3--:R-:W-:Y:S05]  /*4720*/  @!P0 BRA `(.L_x_82) ;  /* 0xfffffffc00f08947 */ /* 0x008fea000383ffff */
[----:B------:R-:W-:Y:S05]  /*4730*/  BRA `(.L_x_81) ;  /* 0x0000000000107947 */ /* 0x000fea0003800000 */
.L_x_77:
[----:B------:R-:W-:Y:S01]  /*4740*/  R2UR UR5, R11 ;  /* 0x000000000b0572ca */ /* 0x000fe200000e0000 */
[----:B------:R-:W-:-:S12]  /*4750*/  UIADD3 UR4, UPT, UPT, UR62, 0xf0, URZ ;  /* 0x000000f03e047890 */ /* 0x000fd8000fffe0ff */
[----:B------:R-:W-:-:S09]  /*4760*/  UPRMT UR4, UR5, 0x654, UR4 ;  /* 0x0000065405047896 */ /* 0x000fd20008000004 */
[----:B------:R-:W-:Y:S03]  /*4770*/  SYNCS.ARRIVE.TRANS64.RED.A1T0 RZ, [UR4], RZ ;  /* 0x000000ffffff79a7 */ /* 0x000fe60008100404 */
.L_x_81:
[----:B-12---:R-:W-:Y:S01]  /*4780*/  SHF.L.U32 R2, RZ, 0x1f, RZ ;  /* 0x0000001fff027819 */ /* 0x006fe200000006ff */
[----:B------:R-:W-:Y:S01]  /*4790*/  UIADD3 UR4, UPT, UPT, UR62, 0xf0, URZ ;  /* 0x000000f03e047890 */ /* 0x000fe2000fffe0ff */
[----:B------:R-:W-:Y:S02]  /*47a0*/  PLOP3.LUT P0, PT, PT, PT, UP0, 0x80, 0x8 ;  /* 0x000000000008781c */ /* 0x000fe40003f0f008 */
[----:B------:R-:W1:Y:S02]  /*47b0*/  SYNCS.PHASECHK.TRANS64.TRYWAIT P1, [UR62+0xf0], R2 ;  /* 0x0000f002ff0075a7 */ /* 0x000e64000802113e */
[----:B-1----:R-:W-:Y:S09]  /*47c0*/  @!P1 BRA `(.L_x_83) ;  /* 0x00000048001c9947 */ /* 0x002ff20003800000 */
.L_x_176:
[----:B------:R-:W-:Y:S02]  /*47d0*/  R2UR UR6, R11 ;  /* 0x000000000b0672ca */ /* 0x000fe400000e0000 */
[----:B------:R-:W-:-:S11]  /*47e0*/  R2UR UR5, R16 ;  /* 0x00000000100572ca */ /* 0x000fd600000e0000 */
[----:B------:R-:W-:-:S03]  /*47f0*/  @!UP0 UPRMT UR4, UR6, 0x654, UR4 ;  /* 0x0000065406048896 */ /* 0x000fc60008000004 */
[----:B------:R-:W-:-:S06]  /*4800*/  UMOV UR6, 0x1 ;  /* 0x0000000100067882 */ /* 0x000fcc0000000000 */
[----:B------:R-:W-:Y:S01]  /*4810*/  @!P0 SYNCS.ARRIVE.TRANS64.RED.A1T0 RZ, [UR4], RZ ;  /* 0x000000ffffff89a7 */ /* 0x000fe20008100404 */
[----:B------:R-:W-:Y:S01]  /*4820*/  NOP ;  /* 0x0000000000007918 */ /* 0x000fe20000000000 */
[----:B-1----:R-:W1:Y:S01]  /*4830*/  LDS R0, [UR8+0x14] ;  /* 0x00001408ff007984 */ /* 0x002e620008000800 */
[----:B------:R-:W-:-:S03]  /*4840*/  ULOP3.LUT UR4, UR5, 0xffff, URZ, 0xc0, !UPT ;  /* 0x0000ffff05047892 */ /* 0x000fc6000f8ec0ff */
[----:B------:R-:W-:Y:S01]  /*4850*/  UMOV UR5, 0xffff ;  /* 0x0000ffff00057882 */ /* 0x000fe20000000000 */
[----:B------:R-:W-:-:S04]  /*4860*/  USHF.R.U32.HI UR4, URZ, 0x5, UR4 ;  /* 0x00000005ff047899 */ /* 0x000fc80008011604 */
[----:B------:R-:W-:Y:S02]  /*4870*/  USHF.L.U32 UR5, UR5, UR4, URZ ;  /* 0x0000000405057299 */ /* 0x000fe400080006ff */
[----:B------:R-:W-:-:S04]  /*4880*/  USHF.L.U32 UR4, UR6, UR4, URZ ;  /* 0x0000000406047299 */ /* 0x000fc800080006ff */
[----:B-1----:R-:W-:-:S04]  /*4890*/  LOP3.LUT R0, R0, UR5, RZ, 0xc0, !PT ;  /* 0x0000000500007c12 */ /* 0x002fc8000f8ec0ff */
[----:B------:R-:W-:-:S13]  /*48a0*/  ISETP.NE.AND P0, PT, R0, UR5, PT ;  /* 0x0000000500007c0c */ /* 0x000fda000bf05270 */
[----:B------:R-:W-:Y:S05]  /*48b0*/  @P0 BRA `(.L_x_84) ;  /* 0x0000000000580947 */ /* 0x000fea0003800000 */
[----:B------:R-:W1:Y:S02]  /*48c0*/  LDS R0, [UR8+0x18] ;  /* 0x00001808ff007984 */ /* 0x000e640008000800 */
[----:B-1----:R-:W-:-:S04]  /*48d0*/  LOP3.LUT R0, R0, UR4, RZ, 0xc0, !PT ;  /* 0x0000000400007c12 */ /* 0x002fc8000f8ec0ff */
[----:B------:R-:W-:-:S13]  /*48e0*/  ISETP.NE.AND P0, PT, R0, UR4, PT ;  /* 0x0000000400007c0c */ /* 0x000fda000bf05270 */
[----:B------:R-:W-:Y:S05]  /*48f0*/  @P0 BRA `(.L_x_85) ;  /* 0x00000000003c0947 */ /* 0x000fea0003800000 */
[----:B------:R-:W1:Y:S01]  /*4900*/  S2R R2, SR_LANEID ;  /* 0x0000000000027919 */ /* 0x000e620000000000 */
[----:B------:R-:W-:-:S06]  /*4910*/  ULOP3.LUT UR5, URZ, UR5, URZ, 0x33, !UPT ;  /* 0x00000005ff057292 */ /* 0x000fcc000f8e33ff */
[----:B------:R-:W-:-:S04]  /*4920*/  IMAD.U32 R0, RZ, RZ, UR5 ;  /* 0x00000005ff007e24 */ /* 0x000fc8000f8e00ff */
[----:B------:R2:W3:Y:S02]  /*4930*/  REDUX UR7, R0 ;  /* 0x00000000000773c4 */ /* 0x0004e40000000000 */
[----:B------:R4:W-:Y:S01]  /*4940*/  UTCATOMSWS.AND URZ, UR5 ;  /* 0x0000000500ff79e3 */ /* 0x0009e20008000000 */
[----:B--2---:R-:W-:Y:S01]  /*4950*/  LOP3.LUT R0, RZ, UR4, RZ, 0x33, !PT ;  /* 0x00000004ff007c12 */ /* 0x004fe2000f8e33ff */
[----:B------:R-:W-:Y:S02]  /*4960*/  VOTEU.ANY UR4, UPT, PT ;  /* 0x0000000000047886 */ /* 0x000fe400038e0100 */
[----:B------:R-:W-:Y:S02]  /*4970*/  UFLO.U32 UR4, UR4 ;  /* 0x00000004000472bd */ /* 0x000fe400080e0000 */
[----:B------:R-:W2:Y:S04]  /*4980*/  REDUX UR6, R0 ;  /* 0x00000000000673c4 */ /* 0x000ea80000000000 */
[----:B-1----:R-:W-:-:S02]  /*4990*/  ISETP.EQ.U32.AND P0, PT, R2, UR4, PT ;  /* 0x0000000402007c0c */ /* 0x002fc4000bf02070 */
[----:B---3--:R-:W-:-:S11]  /*49a0*/  MOV R2, UR7 ;  /* 0x0000000700027c02 */ /* 0x008fd60008000f00 */
[----:B------:R4:W-:Y:S01]  /*49b0*/  @P0 ATOMS.AND RZ, [UR8+0x14], R2 ;  /* 0x00001402ffff098c */ /* 0x0009e2000a800008 */
[----:B--2---:R-:W-:-:S05]  /*49c0*/  IMAD.U32 R0, RZ, RZ, UR6 ;  /* 0x00000006ff007e24 */ /* 0x004fca000f8e00ff */
[----:B------:R4:W-:Y:S01]  /*49d0*/  @P0 ATOMS.AND RZ, [UR8+0x18], R0 ;  /* 0x00001800ffff098c */ /* 0x0009e2000a800008 */
[----:B------:R-:W-:Y:S05]  /*49e0*/  BRA `(.L_x_86) ;  /* 0x0000000000147947 */ /* 0x000fea0003800000 */
.L_x_85:
[----:B------:R-:W-:Y:S02]  /*49f0*/  MOV R2, 0x4a10 ;  /* 0x00004a1000027802 */ /* 0x000fe40000000f00 */
[----:B-----5:R-:W-:Y:S05]  /*4a00*/  CALL.REL.NOINC `($__internal_0_$__cuda_sm10x_tcgen05_guardrail_trap_col_being_dealloced_not_returned_by_alloc) ;  /* 0x0000004800f47944 */ /* 0x020fea0003c00000 */
[----:B------:R-:W-:Y:S05]  /*4a10*/  BRA `(.L_x_86) ;  /* 0x0000000000087947 */ /* 0x000fea0003800000 */
.L_x_84:
[----:B------:R-:W-:Y:S02]  /*4a20*/  MOV R2, 0x4a40 ;  /* 0x00004a4000027802 */ /* 0x000fe40000000f00 */
[----:B-----5:R-:W-:Y:S05]  /*4a30*/  CALL.REL.NOINC `($__internal_2_$__cuda_sm10x_tcgen05_guardrail_trap_unallocated_columns_being_dealloced) ;  /* 0x0000004c00007944 */ /* 0x020fea0003c00000 */
.L_x_86:
[----:B------:R-:W-:Y:S01]  /*4a40*/  NOP ;  /* 0x0000000000007918 */ /* 0x000fe20000000000 */
[----:B----4-:R-:W-:Y:S05]  /*4a50*/  EXIT ;  /* 0x000000000000794d */ /* 0x010fea0003800000 */
.L_x_57:
[----:B------:R-:W-:-:S09]  /*4a60*/  UISETP.NE.OR UP5, UPT, UR10, 0x3, !UP5 ;  /* 0x000000030a00788c */ /* 0x000fd2000efa5670 */
[----:B------:R-:W-:Y:S05]  /*4a70*/  BRA.U UP5, `(.L_x_87) ;  /* 0x0000001105087547 */ /* 0x000fea000b800000 */
[----:B------:R-:W1:Y:S01]  /*4a80*/  LDCU.64 UR4, c[0x0][0x888] ;  /* 0x00011100ff0477ac */ /* 0x000e620008000a00 */
[----:B------:R-:W2:Y:S01]  /*4a90*/  LDC R0, c[0x0][0xb30] ;  /* 0x0002cc00ff007b82 */ /* 0x000ea20000000800 */
[----:B------:R-:W-:Y:S01]  /*4aa0*/  IMAD.MOV.U32 R30, RZ, RZ, 0x1 ;  /* 0x00000001ff1e7424 */ /* 0x000fe200078e00ff */
[----:B------:R-:W-:Y:S01]  /*4ab0*/  CS2R R28, SRZ ;  /* 0x00000000001c7805 */ /* 0x000fe2000001ff00 */
[----:B------:R-:W3:Y:S01]  /*4ac0*/  LDCU.64 UR14, c[0x0][0x890] ;  /* 0x00011200ff0e77ac */ /* 0x000ee20008000a00 */
[----:B------:R-:W-:Y:S01]  /*4ad0*/  IMAD.MOV.U32 R25, RZ, RZ, 0x2000 ;  /* 0x00002000ff197424 */ /* 0x000fe200078e00ff */
[----:B------:R-:W-:-:S03]  /*4ae0*/  UPLOP3.LUT UP1, UPT, UPT, UPT, UPT, 0x40, 0x4 ;  /* 0x000000000004789c */ /* 0x000fc60003f2e870 */
[----:B------:R-:W4:Y:S08]  /*4af0*/  LDC R24, c[0x0][0x370] ;  /* 0x0000dc00ff187b82 */ /* 0x000f300000000800 */
[----:B------:R-:W4:Y:S01]  /*4b00*/  LDC R3, c[0x0][0xb0c] ;  /* 0x0002c300ff037b82 */ /* 0x000f220000000800 */
[----:B-1----:R-:W-:-:S03]  /*4b10*/  UISETP.NE.U32.AND UP2, UPT, UR4, URZ, UPT ;  /* 0x000000ff0400728c */ /* 0x002fc6000bf45070 */
[----:B------:R-:W-:Y:S01]  /*4b20*/  UMOV UR4, 0x400 ;  /* 0x0000040000047882 */ /* 0x000fe20000000000 */
[----:B---3--:R-:W-:Y:S02]  /*4b30*/  UISETP.NE.U32.AND UP3, UPT, UR14, URZ, UPT ;  /* 0x000000ff0e00728c */ /* 0x008fe4000bf65070 */
[----:B------:R-:W-:Y:S01]  /*4b40*/  ULEA UR4, UR46, UR4, 0x18 ;  /* 0x000000042e047291 */ /* 0x000fe2000f8ec0ff */
[----:B------:R-:W1:Y:S01]  /*4b50*/  LDC R18, c[0x0][0xb20] ;  /* 0x0002c800ff127b82 */ /* 0x000e620000000800 */
[----:B--2---:R-:W-:Y:S01]  /*4b60*/  ISETP.NE.AND P1, PT, R0, 0x1, PT ;  /* 0x000000010000780c */ /* 0x004fe20003f25270 */
[----:B------:R-:W-:Y:S02]  /*4b70*/  UISETP.NE.AND.EX UP2, UPT, UR5, URZ, UPT, UP2 ;  /* 0x000000ff0500728c */ /* 0x000fe4000bf45320 */
[----:B------:R-:W-:Y:S02]  /*4b80*/  UIADD3 UR13, UPT, UPT, UR4, 0x38, URZ ;  /* 0x00000038040d7890 */ /* 0x000fe4000fffe0ff */
[----:B------:R-:W-:-:S02]  /*4b90*/  UIADD3 UR33, UPT, UPT, UR4, 0x20, URZ ;  /* 0x0000002004217890 */ /* 0x000fc4000fffe0ff */
[----:B-----5:R-:W2:Y:S01]  /*4ba0*/  LDC.64 R32, c[0x0][0x348] ;  /* 0x0000d200ff207b82 */ /* 0x020ea20000000a00 */
[----:B------:R-:W-:Y:S02]  /*4bb0*/  UIADD3 UR25, UPT, UPT, UR4, 0x28, URZ ;  /* 0x0000002804197890 */ /* 0x000fe4000fffe0ff */
[----:B------:R-:W-:Y:S02]  /*4bc0*/  UIADD3 UR17, UPT, UPT, UR4, 0x30, URZ ;  /* 0x0000003004117890 */ /* 0x000fe4000fffe0ff */
[----:B------:R-:W-:Y:S02]  /*4bd0*/  UPRMT UR13, UR46, 0x654, UR13 ;  /* 0x000006542e0d7896 */ /* 0x000fe4000800000d */
[----:B------:R-:W-:Y:S01]  /*4be0*/  UISETP.NE.AND.EX UP3, UPT, UR15, URZ, UPT, UP3 ;  /* 0x000000ff0f00728c */ /* 0x000fe2000bf65330 */
[----:B------:R-:W3:Y:S08]  /*4bf0*/  LDC.64 R16, c[0x0][0xb10] ;  /* 0x0002c400ff107b82 */ /* 0x000ef00000000a00 */
[----:B------:R-:W1:Y:S08]  /*4c00*/  LDC.64 R6, c[0x0][0xb18] ;  /* 0x0002c600ff067b82 */ /* 0x000e700000000a00 */
[----:B------:R-:W1:Y:S08]  /*4c10*/  LDC.64 R4, c[0x0][0xb28] ;  /* 0x0002ca00ff047b82 */ /* 0x000e700000000a00 */
[----:B----4-:R-:W1:Y:S02]  /*4c20*/  LDC R19, c[0x0][0x374] ;  /* 0x0000dd00ff137b82 */ /* 0x010e640000000800 */
.L_x_98:
[C---:B------:R-:W-:Y:S02]  /*4c30*/  LEA R0, R29.reuse, UR4, 0x3 ;  /* 0x000000041d007c11 */ /* 0x040fe4000f8e18ff */
[----:B------:R-:W-:Y:S02]  /*4c40*/  SHF.L.U32 R2, R28, 0x1f, RZ ;  /* 0x0000001f1c027819 */ /* 0x000fe400000006ff */
[----:B------:R-:W-:Y:S02]  /*4c50*/  LEA R20, R29, UR4, 0x4 ;  /* 0x000000041d147c11 */ /* 0x000fe4000f8e20ff */
[----:B----4-:R-:W4:Y:S02]  /*4c60*/  SYNCS.PHASECHK.TRANS64.TRYWAIT P0, [R0+URZ+0x70], R2 ;  /* 0x00007002000075a7 */ /* 0x010f2400080011ff */
[----:B----4-:R-:W-:Y:S05]  /*4c70*/  @!P0 BRA `(.L_x_88) ;  /* 0x0000004400088947 */ /* 0x010fea0003800000 */
.L_x_177:
[----:B------:R-:W-:Y:S01]  /*4c80*/  ISETP.GE.AND P0, PT, R26, 0x1, PT ;  /* 0x000000011a00780c */ /* 0x000fe20003f06270 */
[----:B------:R-:W5:Y:S01]  /*4c90*/  LDS.128 R20, [R20+0x100] ;  /* 0x0001000014147984 */ /* 0x000f620000000c00 */
[----:B----4-:R-:W-:Y:S01]  /*4ca0*/  VIADD R0, R0, 0x80 ;  /* 0x0000008000007836 */ /* 0x010fe20000000000 */
[----:B------:R-:W-:Y:S01]  /*4cb0*/  @!PT LDS RZ, [RZ] ;  /* 0x00000000fffff984 */ /* 0x000fe20000000800 */
[----:B------:R-:W-:Y:S01]  /*4cc0*/  @!PT LDS RZ, [RZ] ;  /* 0x00000000fffff984 */ /* 0x000fe20000000800 */
[----:B------:R-:W-:Y:S01]  /*4cd0*/  @!PT LDS RZ, [RZ] ;  /* 0x00000000fffff984 */ /* 0x000fe20000000800 */
[----:B------:R-:W-:Y:S01]  /*4ce0*/  @!PT LDS RZ, [RZ] ;  /* 0x00000000fffff984 */ /* 0x000fe20000000800 */
[----:B------:R4:W-:Y:S06]  /*4cf0*/  MEMBAR.ALL.CTA ;  /* 0x0000000000007992 */ /* 0x0009ec0000008000 */
[----:B----4-:R-:W4:Y:S01]  /*4d00*/  FENCE.VIEW.ASYNC.S ;  /* 0x00000000000073c6 */ /* 0x010f220000000000 */
[----:B------:R-:W-:Y:S04]  /*4d10*/  PRMT R0, RZ, 0x654, R0 ;  /* 0x00000654ff007816 */ /* 0x000fe80000000000 */
[----:B----4-:R4:W-:Y:S01]  /*4d20*/  SYNCS.ARRIVE.TRANS64.RED.A1T0 RZ, [R0+URZ], RZ ;  /* 0x000000ff00ff79a7 */ /* 0x0109e200081004ff */
[----:B-----5:R-:W-:Y:S11]  /*4d30*/  LOP3.LUT P3, RZ, R22, 0x1, RZ, 0xc0, !PT ;  /* 0x0000000116ff7812 */ /* 0x020ff6000786c0ff */
[----:B------:R-:W-:Y:S02]  /*4d40*/  @!UPT UIADD3 URZ, UPT, UPT, URZ, URZ, URZ ;  /* 0x000000fffffff290 */ /* 0x000fe4000fffe0ff */
[----:B------:R-:W-:Y:S02]  /*4d50*/  @P3 MOV R11, R20 ;  /* 0x00000014000b3202 */ /* 0x000fe40000000f00 */
[----:B------:R-:W-:Y:S01]  /*4d60*/  @P3 LOP3.LUT R10, R21, 0xffff, RZ, 0xc0, !PT ;  /* 0x0000ffff150a3812 */ /* 0x000fe200078ec0ff */
[----:B----4-:R-:W-:Y:S06]  /*4d70*/  @!P0 BRA `(.L_x_89) ;  /* 0x0000000000a48947 */ /* 0x010fec0003800000 */
[-C--:B-1----:R-:W-:Y:S01]  /*4d80*/  IMAD.HI.U32 R0, R19, R7.reuse, RZ ;  /* 0x0000000713007227 */ /* 0x082fe200078e00ff */
[----:B------:R-:W-:Y:S02]  /*4d90*/  ISETP.NE.AND P0, PT, R6, 0x1, PT ;  /* 0x000000010600780c */ /* 0x000fe40003f05270 */
[----:B------:R-:W-:Y:S01]  /*4da0*/  ISETP.NE.AND P2, PT, R26, 0x1, PT ;  /* 0x000000011a00780c */ /* 0x000fe20003f45270 */
[----:B---3--:R-:W-:Y:S01]  /*4db0*/  IMAD.HI.U32 R9, R24, R16, RZ ;  /* 0x0000001018097227 */ /* 0x008fe200078e00ff */
[----:B------:R-:W-:Y:S02]  /*4dc0*/  SHF.R.U32.HI R0, RZ, R18, R0 ;  /* 0x00000012ff007219 */ /* 0x000fe40000011600 */
[----:B------:R-:W-:Y:S01]  /*4dd0*/  ISETP.NE.AND P4, PT, R3, 0x1, PT ;  /* 0x000000010300780c */ /* 0x000fe20003f85270 */
[----:B------:R-:W-:Y:S01]  /*4de0*/  IMAD.HI.U32 R13, R10, R7, RZ ;  /* 0x000000070a0d7227 */ /* 0x000fe200078e00ff */
[----:B------:R-:W-:Y:S02]  /*4df0*/  SHF.R.U32.HI R9, RZ, R17, R9 ;  /* 0x00000011ff097219 */ /* 0x000fe40000011609 */
[----:B------:R-:W-:Y:S01]  /*4e00*/  SEL R0, R19, R0, !P0 ;  /* 0x0000000013007207 */ /* 0x000fe20004000000 */
[----:B------:R-:W-:Y:S01]  /*4e10*/  IMAD.HI.U32 R12, R11, R16, RZ ;  /* 0x000000100b0c7227 */ /* 0x000fe200078e00ff */
[----:B------:R-:W-:Y:S03]  /*4e20*/  SEL R9, R24, R9, !P4 ;  /* 0x0000000918097207 */ /* 0x000fe60006000000 */
[-C--:B------:R-:W-:Y:S01]  /*4e30*/  IMAD.HI.U32 R8, R0, R4.reuse, RZ ;  /* 0x0000000400087227 */ /* 0x080fe200078e00ff */
[----:B------:R-:W-:Y:S03]  /*4e40*/  SHF.R.U32.HI R12, RZ, R17, R12 ;  /* 0x00000011ff0c7219 */ /* 0x000fe6000001160c */
[----:B------:R-:W-:Y:S01]  /*4e50*/  IMAD.HI.U32 R2, R9, R4, RZ ;  /* 0x0000000409027227 */ /* 0x000fe200078e00ff */
[-C--:B------:R-:W-:Y:S02]  /*4e60*/  @P2 SHF.R.U32.HI R0, RZ, R5.reuse, R8 ;  /* 0x00000005ff002219 */ /* 0x080fe40000011608 */
[----:B------:R-:W-:Y:S02]  /*4e70*/  SHF.R.U32.HI R8, RZ, R18, R13 ;  /* 0x00000012ff087219 */ /* 0x000fe4000001160d */
[----:B------:R-:W-:Y:S01]  /*4e80*/  @P2 SHF.R.U32.HI R9, RZ, R5, R2 ;  /* 0x00000005ff092219 */ /* 0x000fe20000011602 */
[----:B------:R-:W-:Y:S01]  /*4e90*/  IMAD R0, R26, R0, RZ ;  /* 0x000000001a007224 */ /* 0x000fe200078e02ff */
[----:B------:R-:W-:Y:S02]  /*4ea0*/  SEL R8, R10, R8, !P0 ;  /* 0x000000080a087207 */ /* 0x000fe40004000000 */
[----:B------:R-:W-:Y:S01]  /*4eb0*/  SEL R2, R11, R12, !P4 ;  /* 0x0000000c0b027207 */ /* 0x000fe20006000000 */
[----:B------:R-:W-:Y:S01]  /*4ec0*/  IMAD R12, R26, R9, RZ ;  /* 0x000000091a0c7224 */ /* 0x000fe200078e02ff */
[C---:B------:R-:W-:Y:S01]  /*4ed0*/  ISETP.GE.AND P0, PT, R8.reuse, R0, PT ;  /* 0x000000000800720c */ /* 0x040fe20003f06270 */
[----:B------:R-:W-:Y:S03]  /*4ee0*/  IMAD.HI.U32 R0, R8, R4, RZ ;  /* 0x0000000408007227 */ /* 0x000fe600078e00ff */
[----:B------:R-:W-:Y:S02]  /*4ef0*/  ISETP.GE.OR P0, PT, R2, R12, P0 ;  /* 0x0000000c0200720c */ /* 0x000fe40000706670 */
[-C--:B------:R-:W-:Y:S04]  /*4f00*/  SHF.R.U32.HI R0, RZ, R5.reuse, R0 ;  /* 0x00000005ff007219 */ /* 0x080fe80000011600 */
[----:B------:R-:W-:Y:S05]  /*4f10*/  SEL R13, R8, R0, !P2 ;  /* 0x00000000080d7207 */ /* 0x000fea0005000000 */
[----:B------:R-:W-:Y:S02]  /*4f20*/  IMAD.MOV R12, RZ, RZ, -R13 ;  /* 0x000000ffff0c7224 */ /* 0x000fe400078e0a0d */
[----:B------:R-:W-:Y:S04]  /*4f30*/  @!P0 IMAD.HI.U32 R0, R2, R4, RZ ;  /* 0x0000000402008227 */ /* 0x000fe800078e00ff */
[----:B------:R-:W-:Y:S01]  /*4f40*/  IMAD R12, R26, R12, R8 ;  /* 0x0000000c1a0c7224 */ /* 0x000fe200078e0208 */
[----:B------:R-:W-:Y:S04]  /*4f50*/  @!P0 SHF.R.U32.HI R0, RZ, R5, R0 ;  /* 0x00000005ff008219 */ /* 0x000fe80000011600 */
[----:B------:R-:W-:Y:S04]  /*4f60*/  @!P0 SEL R0, R2, R0, !P2 ;  /* 0x0000000002008207 */ /* 0x000fe80005000000 */
[----:B------:R-:W-:Y:S01]  /*4f70*/  @!P0 IADD3 R13, PT, PT, R13, -R0, RZ ;  /* 0x800000000d0d8210 */ /* 0x000fe20007ffe0ff */
[----:B------:R-:W-:Y:S01]  /*4f80*/  @!P0 IMAD R0, R9, R12, R0 ;  /* 0x0000000c09008224 */ /* 0x000fe200078e0200 */
[----:B------:R-:W-:Y:S01]  /*4f90*/  IADD3 R9, PT, PT, -R8, RZ, RZ ;  /* 0x000000ff08097210 */ /* 0x000fe20007ffe1ff */
[--C-:B------:R-:W-:Y:S02]  /*4fa0*/  IMAD.MOV R12, RZ, RZ, -R2.reuse ;  /* 0x000000ffff0c7224 */ /* 0x100fe400078e0a02 */
[----:B------:R-:W-:Y:S02]  /*4fb0*/  @!P0 IMAD R8, R13, R26, R2 ;  /* 0x0000001a0d088224 */ /* 0x000fe400078e0202 */
[----:B------:R-:W-:Y:S02]  /*4fc0*/  @!P0 IMAD.MOV.U32 R2, RZ, RZ, R0 ;  /* 0x000000ffff028224 */ /* 0x000fe400078e0000 */
[----:B------:R-:W-:Y:S02]  /*4fd0*/  IMAD R11, R3, R12, R11 ;  /* 0x0000000c030b7224 */ /* 0x000fe400078e020b */
[----:B------:R-:W-:Y:S02]  /*4fe0*/  IMAD R10, R6, R9, R10 ;  /* 0x00000009060a7224 */ /* 0x000fe400078e020a */
[----:B------:R-:W-:Y:S02]  /*4ff0*/  IMAD R11, R2, R3, R11 ;  /* 0x00000003020b7224 */ /* 0x000fe400078e020b */
[----:B------:R-:W-:Y:S02]  /*5000*/  IMAD R10, R8, R6, R10 ;  /* 0x00000006080a7224 */ /* 0x000fe400078e020a */
.L_x_89:
[----:B------:R-:W-:Y:S05]  /*5010*/  BRA.U UP1, `(.L_x_90) ;  /* 0x0000000101107547 */ /* 0x000fea000b800000 */
[----:B------:R-:W-:Y:S04]  /*5020*/  MOV R2, UR37 ;  /* 0x0000002500027c02 */ /* 0x000fe80008000f00 */
[----:B------:R-:W-:Y:S04]  /*5030*/  SHF.L.U32 R2, R2, 0x1f, RZ ;  /* 0x0000001f02027819 */ /* 0x000fe800000006ff */
[----:B------:R-:W4:Y:S02]  /*5040*/  SYNCS.PHASECHK.TRANS64.TRYWAIT P0, [UR4+0x68], R2 ;  /* 0x00006802ff0075a7 */ /* 0x000f240008001104 */
[----:B----4-:R-:W-:Y:S05]  /*5050*/  @!P0 BRA `(.L_x_91) ;  /* 0x0000004000248947 */ /* 0x010fea0003800000 */
.L_x_90:
[----:B------:R-:W-:Y:S02]  /*5060*/  R2UR UR35, R14 ;  /* 0x000000000e2372ca */ /* 0x000fe400000e0000 */
[----:B------:R-:W-:Y:S02]  /*5070*/  R2UR UR34, R15 ;  /* 0x000000000f2272ca */ /* 0x000fe400000e0000 */
[----:B------:R-:W-:Y:S02]  /*5080*/  ISETP.NE.U32.AND P2, PT, RZ, UR14, PT ;  /* 0x0000000eff007c0c */ /* 0x000fe4000bf45070 */
[----:B------:R-:W-:Y:S02]  /*5090*/  SHF.L.U32 R14, R30, 0x1f, RZ ;  /* 0x0000001f1e0e7819 */ /* 0x000fe400000006ff */
[----:B------:R-:W-:Y:S05]  /*50a0*/  ISETP.NE.AND.EX P2, PT, RZ, UR15, PT, P2 ;  /* 0x0000000fff007c0c */ /* 0x000fea000bf45320 */
[----:B------:R-:W-:Y:S02]  /*50b0*/  USHF.L.U32 UR35, UR35, 0x7, URZ ;  /* 0x0000000723237899 */ /* 0x000fe400080006ff */
[----:B------:R-:W-:Y:S01]  /*50c0*/  USHF.L.U32 UR34, UR34, 0x6, URZ ;  /* 0x0000000622227899 */ /* 0x000fe200080006ff */
[----:B------:R-:W-:Y:S11]  /*50d0*/  BRA.U !UP3, `(.L_x_92) ;  /* 0x000000010b347547 */ /* 0x000ff6000b800000 */
[----:B------:R-:W-:Y:S01]  /*50e0*/  UPLOP3.LUT UP0, UPT, UPT, UPT, UP2, 0x80, 0x8 ;  /* 0x000000000008789c */ /* 0x000fe20003f0f020 */
[----:B----4-:R-:W-:Y:S02]  /*50f0*/  HFMA2 R0, -RZ, RZ, 0, 5.9604644775390625e-08 ;  /* 0x00000001ff007431 */ /* 0x010fe400000001ff */
[----:B------:R-:W-:Y:S03]  /*5100*/  IMAD.MOV.U32 R64, RZ, RZ, 0x1 ;  /* 0x00000001ff407424 */ /* 0x000fe600078e00ff */
[----:B------:R-:W-:Y:S05]  /*5110*/  PLOP3.LUT P0, PT, PT, PT, UP0, 0x80, 0x8 ;  /* 0x000000000008781c */ /* 0x000fea0003f0f008 */
[----:B------:R-:W4:Y:S01]  /*5120*/  @UP0 LDCU.64 UR6, c[0x0][0x888] ;  /* 0x00011100ff0607ac */ /* 0x000f220008000a00 */
[----:B------:R-:W-:Y:S07]  /*5130*/  @UP0 UIMAD UR5, UR60, UR14, URZ ;  /* 0x0000000e3c0502a4 */ /* 0x000fee000f8e02ff */
[----:B------:R-:W-:Y:S01]  /*5140*/  @!P0 PRMT R64, R0, 0x7610, R64 ;  /* 0x0000761000408816 */ /* 0x000fe20000000040 */
[----:B----4-:R-:W-:Y:S03]  /*5150*/  @UP0 UIMAD.WIDE UR6, UR5, 0x4, UR6 ;  /* 0x00000004050608a5 */ /* 0x010fe6000f8e0206 */
[----:B------:R-:W4:Y:S03]  /*5160*/  @!UP0 LDCU UR5, c[0x0][0x880] ;  /* 0x00011000ff0587ac */ /* 0x000f260008000800 */
[----:B------:R-:W-:Y:S01]  /*5170*/  IMAD.U32 R8, RZ, RZ, UR6 ;  /* 0x00000006ff087e24 */ /* 0x000fe2000f8e00ff */
[----:B------:R-:W-:Y:S05]  /*5180*/  MOV R9, UR7 ;  /* 0x0000000700097c02 */ /* 0x000fea0008000f00 */
[----:B------:R1:W5:Y:S02]  /*5190*/  @P0 LDG.E R35, desc[UR52][R8.64] ;  /* 0x0000003408230981 */ /* 0x000364000c1e1900 */
[----:B-1--4-:R-:W-:Y:S07]  /*51a0*/  @!P0 IMAD.U32 R35, RZ, RZ, UR5 ;  /* 0x00000005ff238e24 */ /* 0x012fee000f8e00ff */
.L_x_92:
[----:B-----5:R-:W-:Y:S01]  /*51b0*/  @!P2 FSETP.EQ.AND P0, PT, R35, RZ, PT ;  /* 0x000000ff2300a20b */ /* 0x020fe20003f02000 */
[----:B------:R-:W-:Y:S01]  /*51c0*/  @!UPT UIADD3 URZ, UPT, UPT, URZ, URZ, URZ ;  /* 0x000000fffffff290 */ /* 0x000fe2000fffe0ff */
[----:B------:R-:W-:Y:S11]  /*51d0*/  @!P2 BRA `(.L_x_93) ;  /* 0x000000000014a947 */ /* 0x000ff60003800000 */
[----:B------:R-:W-:Y:S02]  /*51e0*/  LOP3.LUT P2, RZ, R64, 0xff, RZ, 0xc0, !PT ;  /* 0x000000ff40ff7812 */ /* 0x000fe4000784c0ff */
[----:B------:R-:W-:Y:S04]  /*51f0*/  PLOP3.LUT P0, PT, PT, PT, UP0, 0x80, 0x8 ;  /* 0x000000000008781c */ /* 0x000fe80003f0f008 */
[----:B------:R-:W-:Y:S07]  /*5200*/  PLOP3.LUT P0, PT, P0, PT, PT, 0x8, 0x80 ;  /* 0x000000000080781c */ /* 0x000fee000070e170 */
[----:B------:R-:W-:Y:S11]  /*5210*/  @P2 FSETP.EQ.AND P0, PT, R35, RZ, PT ;  /* 0x000000ff2300220b */ /* 0x000ff60003f02000 */
[----:B------:R-:W-:Y:S02]  /*5220*/  @!UPT UIADD3 URZ, UPT, UPT, URZ, URZ, URZ ;  /* 0x000000fffffff290 */ /* 0x000fe4000fffe0ff */
.L_x_93:
[----:B------:R-:W5:Y:S01]  /*5230*/  SYNCS.PHASECHK.TRANS64.TRYWAIT P2, [UR4+0x40], R14 ;  /* 0x0000400eff0075a7 */ /* 0x000f620008041104 */
[----:B------:R-:W-:Y:S04]  /*5240*/  ELECT P4, URZ, PT ;  /* 0x0000000000ff782f */ /* 0x000fe80003880000 */
[----:B------:R-:W-:Y:S11]  /*5250*/  PLOP3.LUT P4, PT, P0, P4, PT, 0xf2, 0x2f ;  /* 0x00000000002f781c */ /* 0x000ff60000789e72 */
[----:B------:R-:W-:Y:S02]  /*5260*/  @!UPT UIADD3 URZ, UPT, UPT, URZ, URZ, URZ ;  /* 0x000000fffffff290 */ /* 0x000fe4000fffe0ff */
[----:B--2---:R-:W-:Y:S05]  /*5270*/  @!P4 IADD3 R8, P0, PT, R32, 0x580, RZ ;  /* 0x000005802008c810 */ /* 0x004fea0007f1e0ff */
[----:B----4-:R-:W-:Y:S01]  /*5280*/  @!P4 IMAD.X R2, RZ, RZ, R33, P0 ;  /* 0x000000ffff02c224 */ /* 0x010fe200000e0621 */
[----:B-----5:R-:W-:Y:S07]  /*5290*/  @!P2 BRA `(.L_x_94) ;  /* 0x0000003c00aca947 */ /* 0x020fee0003800000 */
.L_x_180:
[----:B------:R-:W-:Y:S01]  /*52a0*/  @!P4 R2UR UR6, R8 ;  /* 0x000000000806c2ca */ /* 0x000fe200000e0000 */
[----:B------:R-:W-:Y:S01]  /*52b0*/  VOTEU.ALL UP1, P4 ;  /* 0x0000000000ff7886 */ /* 0x000fe20002020000 */
[----:B------:R-:W-:Y:S01]  /*52c0*/  @!P4 R2UR UR5, R2 ;  /* 0x000000000205c2ca */ /* 0x000fe200000e0000 */
[----:B--2---:R-:W-:Y:S01]  /*52d0*/  @!P4 IMAD.MOV.U32 R0, RZ, RZ, 0x2000 ;  /* 0x00002000ff00c424 */ /* 0x004fe200078e00ff */
[----:B------:R-:W-:Y:S01]  /*52e0*/  UMOV UR8, 0x0 ;  /* 0x0000000000087882 */ /* 0x000fe20000000000 */
[----:B------:R-:W-:Y:S01]  /*52f0*/  UMOV UR9, 0x10000000 ;  /* 0x1000000000097882 */ /* 0x000fe20000000000 */
[----:B------:R-:W-:Y:S01]  /*5300*/  @!UP1 UIADD3 UR32, UPT, UPT, UR4, 0x200, URZ ;  /* 0x0000020004209890 */ /* 0x000fe2000fffe0ff */
[----:B------:R-:W-:Y:S01]  /*5310*/  VOTEU.ALL UP1, P4 ;  /* 0x0000000000ff7886 */ /* 0x000fe20002020000 */
[----:B------:R-:W-:Y:S05]  /*5320*/  UMOV UR36, UR60 ;  /* 0x0000003c00247c82 */ /* 0x000fea0008000000 */
[----:B------:R-:W-:Y:S02]  /*5330*/  IMAD.U32 R8, RZ, RZ, UR6 ;  /* 0x00000006ff087e24 */ /* 0x000fe4000f8e00ff */
[----:B------:R-:W-:Y:S01]  /*5340*/  IMAD.U32 R9, RZ, RZ, UR5 ;  /* 0x00000005ff097e24 */ /* 0x000fe2000f8e00ff */
[----:B------:R-:W-:Y:S02]  /*5350*/  UPRMT UR5, UR46, 0x654, UR33 ;  /* 0x000006542e057896 */ /* 0x000fe40008000021 */
[----:B------:R-:W-:Y:S02]  /*5360*/  @!P4 R2UR UR6, R8 ;  /* 0x000000000806c2ca */ /* 0x000fe400000e0000 */
[----:B------:R-:W-:Y:S02]  /*5370*/  @!P4 R2UR UR7, R9 ;  /* 0x000000000907c2ca */ /* 0x000fe400000e0000 */
[----:B------:R-:W-:Y:S05]  /*5380*/  @!P4 IADD3 R8, P0, PT, R32, 0x580, RZ ;  /* 0x000005802008c810 */ /* 0x000fea0007f1e0ff */
[----:B------:R-:W-:Y:S06]  /*5390*/  @!P4 IMAD.X R2, RZ, RZ, R33, P0 ;  /* 0x000000ffff02c224 */ /* 0x000fec00000e0621 */
[----:B------:R2:W-:Y:S01]  /*53a0*/  @!UP1 UTMALDG.3D [UR32], [UR6], desc[UR8] ;  /* 0x00000820060095b4 */ /* 0x0005e20008011000 */
[----:B------:R2:W-:Y:S01]  /*53b0*/  @!P4 SYNCS.ARRIVE.TRANS64.RED.A0TR RZ, [UR4+0x20], R0 ;  /* 0x00002000ffffc9a7 */ /* 0x0005e20008300404 */
[----:B------:R-:W-:Y:S01]  /*53c0*/  SYNCS.ARRIVE.TRANS64.RED.A1T0 RZ, [UR5], RZ ;  /* 0x000000ffffff79a7 */ /* 0x000fe20008100405 */
[----:B------:R-:W4:Y:S02]  /*53d0*/  SYNCS.PHASECHK.TRANS64.TRYWAIT P2, [UR4+0x48], R14 ;  /* 0x0000480eff0075a7 */ /* 0x000f240008041104 */
[----:B--2-4-:R-:W-:Y:S05]  /*53e0*/  @!P2 BRA `(.L_x_95) ;  /* 0x0000003c0070a947 */ /* 0x014fea0003800000 */
.L_x_182:
[----:B------:R-:W-:Y:S01]  /*53f0*/  @!P4 R2UR UR6, R8 ;  /* 0x000000000806c2ca */ /* 0x000fe200000e0000 */
[----:B------:R-:W-:Y:S01]  /*5400*/  VOTEU.ALL UP1, P4 ;  /* 0x0000000000ff7886 */ /* 0x000fe20002020000 */
[----:B------:R-:W-:Y:S01]  /*5410*/  @!P4 R2UR UR5, R2 ;  /* 0x000000000205c2ca */ /* 0x000fe200000e0000 */
[----:B--2---:R-:W-:Y:S01]  /*5420*/  @!P4 IMAD.MOV.U32 R0, RZ, RZ, 0x2000 ;  /* 0x00002000ff00c424 */ /* 0x004fe200078e00ff */
[----:B------:R-:W-:Y:S01]  /*5430*/  UMOV UR8, 0x0 ;  /* 0x0000000000087882 */ /* 0x000fe20000000000 */
[----:B------:R-:W-:Y:S01]  /*5440*/  UMOV UR9, 0x10000000 ;  /* 0x1000000000097882 */ /* 0x000fe20000000000 */
[----:B------:R-:W-:Y:S02]  /*5450*/  @!UP1 UIADD3 UR26, UPT, UPT, UR34, 0x10, URZ ;  /* 0x00000010221a9890 */ /* 0x000fe4000fffe0ff */
[----:B------:R-:W-:Y:S01]  /*5460*/  @!UP1 UIADD3 UR24, UPT, UPT, UR4, 0x2200, URZ ;  /* 0x0000220004189890 */ /* 0x000fe2000fffe0ff */
[----:B------:R-:W-:Y:S01]  /*5470*/  VOTEU.ALL UP1, P4 ;  /* 0x0000000000ff7886 */ /* 0x000fe20002020000 */
[----:B------:R-:W-:Y:S01]  /*5480*/  UMOV UR27, UR35 ;  /* 0x00000023001b7c82 */ /* 0x000fe20008000000 */
[----:B------:R-:W-:Y:S02]  /*5490*/  UMOV UR28, UR60 ;  /* 0x0000003c001c7c82 */ /* 0x000fe40008000000 */
        /* <DEDUP_REMOVED lines=12> */
.L_x_184:
[----:B------:R-:W4:Y:S01]  /*5560*/  LDC.64 R12, c[0x0][0xb18] ;  /* 0x0002c600ff0c7b82 */ /* 0x000f220000000a00 */
[----:B------:R-:W-:Y:S01]  /*5570*/  @!P4 R2UR UR5, R2 ;  /* 0x000000000205c2ca */ /* 0x000fe200000e0000 */
[----:B------:R-:W-:Y:S01]  /*5580*/  VOTEU.ALL UP1, P4 ;  /* 0x0000000000ff7886 */ /* 0x000fe20002020000 */
[----:B------:R-:W-:Y:S01]  /*5590*/  @!P4 R2UR UR6, R8 ;  /* 0x000000000806c2ca */ /* 0x000fe200000e0000 */
[----:B--2---:R-:W-:Y:S01]  /*55a0*/  @!P4 IMAD.MOV.U32 R0, RZ, RZ, 0x2000 ;  /* 0x00002000ff00c424 */ /* 0x004fe200078e00ff */
[----:B------:R-:W-:Y:S03]  /*55b0*/  UMOV UR8, 0x0 ;  /* 0x0000000000087882 */ /* 0x000fe60000000000 */
[----:B------:R-:W2:Y:S01]  /*55c0*/  @!P1 LDC R2, c[0x0][0xb0c] ;  /* 0x0002c300ff029b82 */ /* 0x000ea20000000800 */
[----:B------:R-:W-:Y:S01]  /*55d0*/  @!UP1 UIADD3 UR18, UPT, UPT, UR34, 0x20, URZ ;  /* 0x0000002022129890 */ /* 0x000fe2000fffe0ff */
[----:B------:R-:W-:Y:S01]  /*55e0*/  @P3 SHF.R.U32.HI R27, RZ, 0x10, R21 ;  /* 0x00000010ff1b3819 */ /* 0x000fe20000011615 */
[----:B------:R-:W-:Y:S01]  /*55f0*/  @!UP1 UIADD3 UR16, UPT, UPT, UR4, 0x4200, URZ ;  /* 0x0000420004109890 */ /* 0x000fe2000fffe0ff */
[----:B------:R-:W-:Y:S01]  /*5600*/  VIADD R29, R29, 0x1 ;  /* 0x000000011d1d7836 */ /* 0x000fe20000000000 */
[----:B------:R-:W-:Y:S01]  /*5610*/  VOTEU.ALL UP1, P4 ;  /* 0x0000000000ff7886 */ /* 0x000fe20002020000 */
[----:B------:R-:W-:Y:S01]  /*5620*/  UMOV UR9, 0x10000000 ;  /* 0x1000000000097882 */ /* 0x000fe20000000000 */
[----:B------:R-:W-:Y:S01]  /*5630*/  UMOV UR19, UR35 ;  /* 0x0000002300137c82 */ /* 0x000fe20008000000 */
[----:B------:R-:W-:Y:S01]  /*5640*/  IMAD.U32 R9, RZ, RZ, UR5 ;  /* 0x00000005ff097e24 */ /* 0x000fe2000f8e00ff */
[----:B------:R-:W-:Y:S01]  /*5650*/  UMOV UR20, UR60 ;  /* 0x0000003c00147c82 */ /* 0x000fe20008000000 */
[----:B------:R-:W-:Y:S01]  /*5660*/  IMAD.U32 R8, RZ, RZ, UR6 ;  /* 0x00000006ff087e24 */ /* 0x000fe2000f8e00ff */
[----:B------:R-:W-:Y:S02]  /*5670*/  UPRMT UR5, UR46, 0x654, UR17 ;  /* 0x000006542e057896 */ /* 0x000fe40008000011 */
[----:B------:R-:W-:Y:S02]  /*5680*/  @!P4 R2UR UR7, R9 ;  /* 0x000000000907c2ca */ /* 0x000fe400000e0000 */
[----:B------:R-:W-:Y:S02]  /*5690*/  @!P4 R2UR UR6, R8 ;  /* 0x000000000806c2ca */ /* 0x000fe400000e0000 */
[----:B------:R-:W5:Y:S11]  /*56a0*/  LDC.64 R8, c[0x0][0xb10] ;  /* 0x0002c400ff087b82 */ /* 0x000f760000000a00 */
[----:B------:R1:W-:Y:S01]  /*56b0*/  @!UP1 UTMALDG.3D [UR16], [UR6], desc[UR8] ;  /* 0x00000810060095b4 */ /* 0x0003e20008011000 */
[----:B------:R3:W-:Y:S01]  /*56c0*/  @!P4 SYNCS.ARRIVE.TRANS64.RED.A0TR RZ, [UR4+0x30], R0 ;  /* 0x00003000ffffc9a7 */ /* 0x0007e20008300404 */
[C---:B-----5:R-:W-:Y:S01]  /*56d0*/  @!P1 IMAD.HI.U32 R8, R11.reuse, R8, RZ ;  /* 0x000000080b089227 */ /* 0x060fe200078e00ff */
[----:B----4-:R-:W-:Y:S02]  /*56e0*/  @!P1 ISETP.NE.AND P0, PT, R12, 0x1, PT ;  /* 0x000000010c00980c */ /* 0x010fe40003f05270 */
[----:B--2---:R-:W-:Y:S01]  /*56f0*/  @!P1 ISETP.NE.AND P2, PT, R2, 0x1, PT ;  /* 0x000000010200980c */ /* 0x004fe20003f45270 */
[----:B------:R-:W-:Y:S01]  /*5700*/  SYNCS.ARRIVE.TRANS64.RED.A1T0 RZ, [UR5], RZ ;  /* 0x000000ffffff79a7 */ /* 0x000fe20008100405 */
[C---:B------:R-:W-:Y:S01]  /*5710*/  @!P1 IMAD.HI.U32 R13, R10.reuse, R13, RZ ;  /* 0x0000000d0a0d9227 */ /* 0x040fe200078e00ff */
[----:B------:R-:W-:Y:S04]  /*5720*/  @!P1 SHF.R.U32.HI R8, RZ, R9, R8 ;  /* 0x00000009ff089219 */ /* 0x000fe80000011608 */
[----:B------:R-:W-:Y:S01]  /*5730*/  @!P1 SEL R8, R11, R8, !P2 ;  /* 0x000000080b089207 */ /* 0x000fe20005000000 */
[----:B------:R-:W2:Y:S01]  /*5740*/  SYNCS.PHASECHK.TRANS64.TRYWAIT P5, [UR4+0x58], R14 ;  /* 0x0000580eff0075a7 */ /* 0x000ea200080a1104 */
[----:B---3--:R-:W3:Y:S02]  /*5750*/  @!P1 LDC R0, c[0x0][0xb20] ;  /* 0x0002c800ff009b82 */ /* 0x008ee40000000800 */
[----:B---3--:R-:W-:Y:S04]  /*5760*/  @!P1 SHF.R.U32.HI R0, RZ, R0, R13 ;  /* 0x00000000ff009219 */ /* 0x008fe8000001160d */
[----:B------:R-:W-:Y:S05]  /*5770*/  @!P1 SEL R9, R10, R0, !P0 ;  /* 0x000000000a099207 */ /* 0x000fea0004000000 */
[----:B------:R-:W-:Y:S02]  /*5780*/  @!P1 IMAD.IADD R0, R9, 0x1, -R8 ;  /* 0x0000000109009824 */ /* 0x000fe400078e0a08 */
[----:B------:R-:W-:Y:S02]  /*5790*/  @!P1 IMAD.IADD R8, R8, 0x1, -R9 ;  /* 0x0000000108089824 */ /* 0x000fe400078e0a09 */
[----:B------:R-:W-:Y:S02]  /*57a0*/  @!P1 IMAD R11, R0, R2, R11 ;  /* 0x00000002000b9224 */ /* 0x000fe400078e020b */
[----:B------:R-:W-:Y:S01]  /*57b0*/  @!P1 IMAD R10, R8, R12, R10 ;  /* 0x0000000c080a9224 */ /* 0x000fe200078e020a */
[----:B-12---:R-:W-:Y:S06]  /*57c0*/  @!P5 BRA `(.L_x_97) ;  /* 0x0000003800a8d947 */ /* 0x006fec0003800000 */
.L_x_186:
[----:B------:R-:W-:Y:S01]  /*57d0*/  @!P4 IADD3 R2, P0, PT, R32, 0x580, RZ ;  /* 0x000005802002c810 */ /* 0x000fe20007f1e0ff */
[----:B------:R-:W-:Y:S01]  /*57e0*/  VOTEU.ALL UP1, P4 ;  /* 0x0000000000ff7886 */ /* 0x000fe20002020000 */
[----:B------:R-:W-:Y:S01]  /*57f0*/  UMOV UR18, 0x0 ;  /* 0x0000000000127882 */ /* 0x000fe20000000000 */
[----:B------:R-:W-:Y:S01]  /*5800*/  UMOV UR19, 0x10000000 ;  /* 0x1000000000137882 */ /* 0x000fe20000000000 */
[----:B------:R-:W-:Y:S01]  /*5810*/  @!P4 R2UR UR6, R2 ;  /* 0x000000000206c2ca */ /* 0x000fe200000e0000 */
[----:B-1----:R-:W-:Y:S01]  /*5820*/  @!P4 IMAD.X R0, RZ, RZ, R33, P0 ;  /* 0x000000ffff00c224 */ /* 0x002fe200000e0621 */
[----:B------:R-:W-:Y:S01]  /*5830*/  @!UP1 UIADD3 UR10, UPT, UPT, UR34, 0x30, URZ ;  /* 0x00000030220a9890 */ /* 0x000fe2000fffe0ff */
[----:B------:R-:W-:Y:S01]  /*5840*/  ISETP.NE.AND P0, PT, R29, 0x2, PT ;  /* 0x000000021d00780c */ /* 0x000fe20003f05270 */
[----:B------:R-:W-:Y:S01]  /*5850*/  @!UP1 UIADD3 UR8, UPT, UPT, UR4, 0x6200, URZ ;  /* 0x0000620004089890 */ /* 0x000fe2000fffe0ff */
[----:B------:R-:W-:Y:S01]  /*5860*/  LOP3.LUT R30, R30, 0x1, RZ, 0x3c, !PT ;  /* 0x000000011e1e7812 */ /* 0x000fe200078e3cff */
[----:B------:R-:W-:Y:S01]  /*5870*/  @!UP1 UIADD3 UR9, UPT, UPT, UR4, 0x38, URZ ;  /* 0x0000003804099890 */ /* 0x000fe2000fffe0ff */
[----:B------:R-:W-:Y:S01]  /*5880*/  @!P4 R2UR UR5, R0 ;  /* 0x000000000005c2ca */ /* 0x000fe200000e0000 */
[----:B------:R-:W-:Y:S01]  /*5890*/  VOTEU.ALL UP1, P4 ;  /* 0x0000000000ff7886 */ /* 0x000fe20002020000 */
[----:B------:R-:W-:Y:S01]  /*58a0*/  UMOV UR11, UR35 ;  /* 0x00000023000b7c82 */ /* 0x000fe20008000000 */
[----:B------:R-:W-:Y:S01]  /*58b0*/  UMOV UR12, UR60 ;  /* 0x0000003c000c7c82 */ /* 0x000fe20008000000 */
[----:B------:R-:W-:Y:S01]  /*58c0*/  @P3 R2UR UR60, R27 ;  /* 0x000000001b3c32ca */ /* 0x000fe200000e0000 */
[----:B------:R-:W-:Y:S01]  /*58d0*/  IMAD.IADD R15, R10, 0x1, R62 ;  /* 0x000000010a0f7824 */ /* 0x000fe200078e023e */
[----:B------:R-:W-:Y:S01]  /*58e0*/  SEL R0, RZ, 0x1, P0 ;  /* 0x00000001ff007807 */ /* 0x000fe20000000000 */
[----:B------:R-:W-:Y:S01]  /*58f0*/  IMAD.U32 R8, RZ, RZ, UR6 ;  /* 0x00000006ff087e24 */ /* 0x000fe2000f8e00ff */
[----:B------:R-:W-:Y:S01]  /*5900*/  SEL R29, R29, RZ, P0 ;  /* 0x000000ff1d1d7207 */ /* 0x000fe20000000000 */
[----:B------:R-:W-:Y:S01]  /*5910*/  IMAD.IADD R14, R11, 0x1, R63 ;  /* 0x000000010b0e7824 */ /* 0x000fe200078e023f */
[----:B------:R-:W-:Y:S02]  /*5920*/  LOP3.LUT R28, R28, R0, RZ, 0x3c, !PT ;  /* 0x000000001c1c7212 */ /* 0x000fe400078e3cff */
[----:B------:R-:W-:Y:S01]  /*5930*/  @!P4 R2UR UR6, R8 ;  /* 0x000000000806c2ca */ /* 0x000fe200000e0000 */
[----:B------:R-:W-:Y:S05]  /*5940*/  IMAD.U32 R9, RZ, RZ, UR5 ;  /* 0x00000005ff097e24 */ /* 0x000fea000f8e00ff */
[----:B------:R-:W-:Y:S11]  /*5950*/  @!P4 R2UR UR7, R9 ;  /* 0x000000000907c2ca */ /* 0x000ff600000e0000 */
[----:B------:R-:W-:Y:S02]  /*5960*/  @!UPT UIADD3 URZ, UPT, UPT, URZ, URZ, URZ ;  /* 0x000000fffffff290 */ /* 0x000fe4000fffe0ff */
[----:B------:R4:W-:Y:S01]  /*5970*/  @!UP1 UTMALDG.3D [UR8], [UR6], desc[UR18] ;  /* 0x00001208060095b4 */ /* 0x0009e20008011000 */
[----:B------:R4:W-:Y:S01]  /*5980*/  @!P4 SYNCS.ARRIVE.TRANS64.RED.A0TR RZ, [UR4+0x38], R25 ;  /* 0x00003819ffffc9a7 */ /* 0x0009e20008300404 */
[----:B------:R-:W-:Y:S01]  /*5990*/  UPLOP3.LUT UP1, UPT, UPT, UPT, UPT, 0x80, 0x8 ;  /* 0x000000000008789c */ /* 0x000fe20003f2f070 */
[----:B------:R-:W-:Y:S01]  /*59a0*/  SYNCS.ARRIVE.TRANS64.RED.A1T0 RZ, [UR13], RZ ;  /* 0x000000ffffff79a7 */ /* 0x000fe2000810040d */
[----:B------:R-:W-:Y:S09]  /*59b0*/  @P3 BRA `(.L_x_98) ;  /* 0xfffffff0009c3947 */ /* 0x000ff2000383ffff */
[----:B------:R-:W-:-:S04]  /*59c0*/  SHF.L.U32 R2, R30, 0x1f, RZ ;  /* 0x0000001f1e027819 */ /* 0x000fc800000006ff */
[----:B------:R-:W1:Y:S02]  /*59d0*/  SYNCS.PHASECHK.TRANS64.TRYWAIT P0, [UR4+0x40], R2 ;  /* 0x00004002ff0075a7 */ /* 0x000e640008001104 */
[----:B-1----:R-:W-:Y:S05]  /*59e0*/  @!P0 BRA `(.L_x_99) ;  /* 0x0000003800388947 */ /* 0x002fea0003800000 */
.L_x_188:
[----:B------:R-:W2:Y:S02]  /*59f0*/  SYNCS.PHASECHK.TRANS64.TRYWAIT P0, [UR4+0x48], R2 ;  /* 0x00004802ff0075a7 */ /* 0x000ea40008001104 */
[----:B--2---:R-:W-:Y:S05]  /*5a00*/  @!P0 BRA `(.L_x_100) ;  /* 0x0000003800488947 */ /* 0x004fea0003800000 */
.L_x_190:
[----:B------:R-:W2:Y:S02]  /*5a10*/  SYNCS.PHASECHK.TRANS64.TRYWAIT P0, [UR4+0x50], R2 ;  /* 0x00005002ff0075a7 */ /* 0x000ea40008001104 */
[----:B--2---:R-:W-:Y:S05]  /*5a20*/  @!P0 BRA `(.L_x_101) ;  /* 0x0000003800588947 */ /* 0x004fea0003800000 */
.L_x_192:
[----:B-1----:R-:W-:-:S07]  /*5a30*/  MOV R0, UR4 ;  /* 0x0000000400007c02 */ /* 0x002fce0008000f00 */
.L_x_102:
[----:B-1----:R-:W-:-:S04]  /*5a40*/  SHF.L.U32 R2, R30, 0x1f, RZ ;  /* 0x0000001f1e027819 */ /* 0x002fc800000006ff */
[----:B------:R1:W2:Y:S03]  /*5a50*/  SYNCS.PHASECHK.TRANS64.TRYWAIT P0, [R0+URZ+0x58], R2 ;  /* 0x00005802000075a7 */ /* 0x0002a600080011ff */
[----:B--2---:R-:W-:Y:S05]  /*5a60*/  @!P0 NANOSLEEP.SYNCS 0x989680 ;  /* 0x009896800000895d */ /* 0x004fea0003900000 */
[----:B------:R-:W2:Y:S02]  /*5a70*/  @!P0 SYNCS.PHASECHK.TRANS64 P0, [R0+URZ+0x58], R2 ;  /* 0x00005802000085a7 */ /* 0x000ea400080010ff */
[----:B--2-4-:R-:W-:Y:S05]  /*5a80*/  @P0 EXIT ;  /* 0x000000000000094d */ /* 0x014fea0003800000 */
[----:B------:R-:W-:Y:S05]  /*5a90*/  BRA `(.L_x_102) ;  /* 0xfffffffc00e87947 */ /* 0x000fea000383ffff */
.L_x_87:
[----:B------:R-:W-:-:S06]  /*5aa0*/  UISETP.GE.AND UP1, UPT, UR10, 0x4, UPT ;  /* 0x000000040a00788c */ /* 0x000fcc000bf26270 */
[----:B------:R-:W-:-:S13]  /*5ab0*/  PLOP3.LUT P0, PT, PT, PT, UP1, 0x80, 0x8 ;  /* 0x000000000008781c */ /* 0x000fda0003f0f018 */
[----:B------:R-:W-:Y:S05]  /*5ac0*/  @!P0 EXIT ;  /* 0x000000000000894d */ /* 0x000fea0003800000 */
[----:B------:R-:W-:Y:S01]  /*5ad0*/  BAR.SYNC.DEFER_BLOCKING 0x6, 0xa0 ;  /* 0x0182800000007b1d */ /* 0x000fe20000010000 */
[C---:B------:R-:W-:Y:S01]  /*5ae0*/  IMAD.SHL.U32 R2, R77.reuse, 0x10, RZ ;  /* 0x000000104d027824 */ /* 0x040fe200078e00ff */
[C---:B------:R-:W-:Y:S01]  /*5af0*/  SHF.L.U32 R32, R77.reuse, 0x10, RZ ;  /* 0x000000104d207819 */ /* 0x040fe200000006ff */
[C---:B------:R-:W-:Y:S01]  /*5b00*/  IMAD.SHL.U32 R76, R77.reuse, 0x2, RZ ;  /* 0x000000024d4c7824 */ /* 0x040fe200078e00ff */
[C---:B------:R-:W-:Y:S01]  /*5b10*/  LOP3.LUT R78, R77.reuse, 0x60, RZ, 0xc0, !PT ;  /* 0x000000604d4e7812 */ /* 0x040fe200078ec0ff */
[----:B------:R-:W-:Y:S01]  /*5b20*/  HFMA2 R73, -RZ, RZ, 0, 5.9604644775390625e-08 ;  /* 0x00000001ff497431 */ /* 0x000fe200000001ff */
[----:B------:R-:W-:Y:S02]  /*5b30*/  UMOV UR36, 0x400 ;  /* 0x0000040000247882 */ /* 0x000fe40000000000 */
[----:B------:R-:W1:Y:S01]  /*5b40*/  LDC R67, c[0x0][0x370] ;  /* 0x0000dc00ff437b82 */ /* 0x000e620000000800 */
[----:B------:R-:W-:Y:S01]  /*5b50*/  ULEA UR36, UR46, UR36, 0x18 ;  /* 0x000000242e247291 */ /* 0x000fe2000f8ec0ff */
[----:B------:R-:W-:Y:S01]  /*5b60*/  LOP3.LUT R3, R2, 0x60, RZ, 0xc0, !PT ;  /* 0x0000006002037812 */ /* 0x000fe200078ec0ff */
[----:B------:R-:W-:Y:S01]  /*5b70*/  HFMA2 R71, -RZ, RZ, 0, 0 ;  /* 0x00000000ff477431 */ /* 0x000fe200000001ff */
[----:B------:R-:W-:Y:S01]  /*5b80*/  LOP3.LUT R75, R77, 0x2, RZ, 0xc0, !PT ;  /* 0x000000024d4b7812 */ /* 0x000fe200078ec0ff */
[----:B------:R-:W-:Y:S01]  /*5b90*/  UIADD3 UR4, UPT, UPT, UR36, 0x200, URZ ;  /* 0x0000020024047890 */ /* 0x000fe2000fffe0ff */
[----:B------:R-:W-:Y:S01]  /*5ba0*/  LOP3.LUT R76, R3, 0xc, R76, 0xf8, !PT ;  /* 0x0000000c034c7812 */ /* 0x000fe200078ef84c */
[----:B------:R-:W-:Y:S01]  /*5bb0*/  IMAD.MOV.U32 R31, RZ, RZ, RZ ;  /* 0x000000ffff1f7224 */ /* 0x000fe200078e00ff */
[----:B------:R-:W2:Y:S01]  /*5bc0*/  LDC R28, c[0x0][0xb0c] ;  /* 0x0002c300ff1c7b82 */ /* 0x000ea20000000800 */
[----:B------:R-:W-:Y:S01]  /*5bd0*/  LOP3.LUT R32, R32, 0x600000, RZ, 0xc0, !PT ;  /* 0x0060000020207812 */ /* 0x000fe200078ec0ff */
[----:B------:R-:W-:Y:S01]  /*5be0*/  IMAD.MOV.U32 R81, RZ, RZ, RZ ;  /* 0x000000ffff517224 */ /* 0x000fe200078e00ff */
[----:B------:R-:W-:Y:S01]  /*5bf0*/  LOP3.LUT R76, R76, 0x790, R2, 0xf8, !PT ;  /* 0x000007904c4c7812 */ /* 0x000fe200078ef802 */
[----:B------:R-:W-:Y:S01]  /*5c00*/  IMAD.U32 R69, RZ, RZ, UR4 ;  /* 0x00000004ff457e24 */ /* 0x000fe2000f8e00ff */
[----:B------:R-:W-:Y:S01]  /*5c10*/  LOP3.LUT R77, R77, 0x4, RZ, 0xc0, !PT ;  /* 0x000000044d4d7812 */ /* 0x000fe200078ec0ff */
[----:B------:R-:W3:Y:S01]  /*5c20*/  LDCU.64 UR50, c[0x0][0x348] ;  /* 0x00006900ff3277ac */ /* 0x000ee20008000a00 */
[----:B------:R-:W-:Y:S01]  /*5c30*/  MOV R72, RZ ;  /* 0x000000ff00487202 */ /* 0x000fe20000000f00 */
[----:B------:R-:W4:Y:S01]  /*5c40*/  LDC R65, c[0x0][0xb20] ;  /* 0x0002c800ff417b82 */ /* 0x000f220000000800 */
[----:B------:R-:W3:Y:S01]  /*5c50*/  LDS R0, [UR36+0x120] ;  /* 0x00012024ff007984 */ /* 0x000ee20008000800 */
[----:B------:R-:W-:Y:S01]  /*5c60*/  IMAD R76, R76, 0x4, R69 ;  /* 0x000000044c4c7824 */ /* 0x000fe200078e0245 */
[----:B------:R-:W1:Y:S03]  /*5c70*/  LDCU.64 UR44, c[0x0][0x888] ;  /* 0x00011100ff2c77ac */ /* 0x000e660008000a00 */
[--C-:B------:R-:W-:Y:S01]  /*5c80*/  IMAD R75, R75, -0x10, R76.reuse ;  /* 0xfffffff04b4b7824 */ /* 0x100fe200078e024c */
[----:B------:R-:W1:Y:S01]  /*5c90*/  LDCU.64 UR48, c[0x0][0x890] ;  /* 0x00011200ff3077ac */ /* 0x000e620008000a00 */
[----:B------:R-:W1:Y:S01]  /*5ca0*/  LDC R27, c[0x0][0xb30] ;  /* 0x0002cc00ff1b7b82 */ /* 0x000e620000000800 */
[----:B------:R-:W-:Y:S01]  /*5cb0*/  IMAD R74, R77, -0x10, R76 ;  /* 0xfffffff04d4a7824 */ /* 0x000fe200078e024c */
[----:B------:R-:W-:Y:S01]  /*5cc0*/  UMOV UR39, URZ ;  /* 0x000000ff00277c82 */ /* 0x000fe20008000000 */
[----:B------:R-:W-:-:S05]  /*5cd0*/  UMOV UR37, URZ ;  /* 0x000000ff00257c82 */ /* 0x000fca0008000000 */
[----:B------:R-:W1:Y:S08]  /*5ce0*/  LDC.64 R60, c[0x0][0xb10] ;  /* 0x0002c400ff3c7b82 */ /* 0x000e700000000a00 */
[----:B------:R-:W1:Y:S08]  /*5cf0*/  LDC.64 R24, c[0x0][0xb18] ;  /* 0x0002c600ff187b82 */ /* 0x000e700000000a00 */
[----:B------:R-:W1:Y:S08]  /*5d00*/  LDC.64 R22, c[0x0][0xb28] ;  /* 0x0002ca00ff167b82 */ /* 0x000e700000000a00 */
[----:B------:R-:W1:Y:S01]  /*5d10*/  LDC.64 R58, c[0x0][0x8b0] ;  /* 0x00022c00ff3a7b82 */ /* 0x000e620000000a00 */
[----:B---3--:R-:W-:-:S07]  /*5d20*/  IMAD.IADD R32, R0, 0x1, R32 ;  /* 0x0000000100207824 */ /* 0x008fce00078e0220 */
[----:B------:R-:W3:Y:S08]  /*5d30*/  LDC.64 R56, c[0x0][0x8a8] ;  /* 0x00022a00ff387b82 */ /* 0x000ef00000000a00 */
[----:B--2-4-:R-:W1:Y:S02]  /*5d40*/  LDC R66, c[0x0][0x374] ;  /* 0x0000dd00ff427b82 */ /* 0x014e640000000800 */
.L_x_146:
[----:B------:R-:W-:Y:S02]  /*5d50*/  LEA R0, R81, UR36, 0x3 ;  /* 0x0000002451007c11 */ /* 0x000fe4000f8e18ff */
[----:B------:R-:W-:Y:S02]  /*5d60*/  SHF.L.U32 R2, R71, 0x1f, RZ ;  /* 0x0000001f47027819 */ /* 0x000fe400000006ff */
[----:B------:R-:W-:Y:S02]  /*5d70*/  LEA R16, R81, UR36, 0x4 ;  /* 0x0000002451107c11 */ /* 0x000fe4000f8e20ff */
[----:B------:R-:W2:Y:S02]  /*5d80*/  SYNCS.PHASECHK.TRANS64.TRYWAIT P0, [R0+URZ+0x70], R2 ;  /* 0x00007002000075a7 */ /* 0x000ea400080011ff */
[----:B--23--:R-:W-:Y:S05]  /*5d90*/  @!P0 BRA `(.L_x_103) ;  /* 0x0000003400948947 */ /* 0x00cfea0003800000 */
.L_x_193:
[----:B------:R-:W4:Y:S01]  /*5da0*/  LDC.64 R10, c[0x0][0xb10] ;  /* 0x0002c400ff0a7b82 */ /* 0x000f220000000a00 */
[----:B------:R-:W3:Y:S01]  /*5db0*/  LDS.128 R16, [R16+0x100] ;  /* 0x0001000010107984 */ /* 0x000ee20000000c00 */
[----:B-1----:R-:W-:Y:S01]  /*5dc0*/  ISETP.NE.AND P1, PT, R27, 0x1, PT ;  /* 0x000000011b00780c */ /* 0x002fe20003f25270 */
[----:B--2---:R-:W-:Y:S01]  /*5dd0*/  VIADD R0, R0, 0x80 ;  /* 0x0000008000007836 */ /* 0x004fe20000000000 */
[----:B------:R-:W-:Y:S04]  /*5de0*/  ISETP.GE.AND P0, PT, R26, 0x1, PT ;  /* 0x000000011a00780c */ /* 0x000fe80003f06270 */
[----:B------:R-:W1:Y:S01]  /*5df0*/  LDC.64 R8, c[0x0][0xb18] ;  /* 0x0002c600ff087b82 */ /* 0x000e620000000a00 */
[----:B------:R-:W-:Y:S01]  /*5e00*/  PRMT R0, RZ, 0x654, R0 ;  /* 0x00000654ff007816 */ /* 0x000fe20000000000 */
[----:B------:R-:W-:Y:S01]  /*5e10*/  @!PT LDS RZ, [RZ] ;  /* 0x00000000fffff984 */ /* 0x000fe20000000800 */
[----:B------:R-:W-:Y:S01]  /*5e20*/  @!PT LDS RZ, [RZ] ;  /* 0x00000000fffff984 */ /* 0x000fe20000000800 */
[----:B------:R-:W-:Y:S01]  /*5e30*/  @!PT LDS RZ, [RZ] ;  /* 0x00000000fffff984 */ /* 0x000fe20000000800 */
[----:B------:R-:W-:Y:S01]  /*5e40*/  @!PT LDS RZ, [RZ] ;  /* 0x00000000fffff984 */ /* 0x000fe20000000800 */
[----:B------:R2:W-:Y:S06]  /*5e50*/  MEMBAR.ALL.CTA ;  /* 0x0000000000007992 */ /* 0x0005ec0000008000 */
[----:B--2---:R-:W2:Y:S01]  /*5e60*/  FENCE.VIEW.ASYNC.S ;  /* 0x00000000000073c6 */ /* 0x004ea20000000000 */
[----:B------:R-:W1:Y:S08]  /*5e70*/  @!P1 LDC R12, c[0x0][0xb20] ;  /* 0x0002c800ff0c9b82 */ /* 0x000e700000000800 */
[----:B------:R-:W1:Y:S01]  /*5e80*/  @!P1 LDC R7, c[0x0][0xb0c] ;  /* 0x0002c300ff079b82 */ /* 0x000e620000000800 */
[----:B--2---:R2:W-:Y:S01]  /*5e90*/  SYNCS.ARRIVE.TRANS64.RED.A1T0 RZ, [R0+URZ], RZ ;  /* 0x000000ff00ff79a7 */ /* 0x0045e200081004ff */
[----:B---3--:R-:W-:Y:S04]  /*5ea0*/  LOP3.LUT P4, RZ, R18, 0x1, RZ, 0xc0, !PT ;  /* 0x0000000112ff7812 */ /* 0x008fe8000788c0ff */
[----:B------:R-:W-:Y:S09]  /*5eb0*/  P2R R79, PR, RZ, 0x10 ;  /* 0x00000010ff4f7803 */ /* 0x000ff20000000000 */
[----:B------:R-:W-:Y:S02]  /*5ec0*/  @P4 MOV R30, R16 ;  /* 0x00000010001e4202 */ /* 0x000fe40000000f00 */
[----:B------:R-:W-:Y:S01]  /*5ed0*/  @P4 LOP3.LUT R29, R17, 0xffff, RZ, 0xc0, !PT ;  /* 0x0000ffff111d4812 */ /* 0x000fe200078ec0ff */
[----:B--2-4-:R-:W-:Y:S06]  /*5ee0*/  @!P0 BRA `(.L_x_104) ;  /* 0x0000000000a48947 */ /* 0x014fec0003800000 */
[----:B------:R-:W-:Y:S01]  /*5ef0*/  IMAD.HI.U32 R0, R66, R25, RZ ;  /* 0x0000001942007227 */ /* 0x000fe200078e00ff */
[----:B------:R-:W-:Y:S02]  /*5f00*/  ISETP.NE.AND P0, PT, R24, 0x1, PT ;  /* 0x000000011800780c */ /* 0x000fe40003f05270 */
[----:B------:R-:W-:Y:S01]  /*5f10*/  ISETP.NE.AND P2, PT, R26, 0x1, PT ;  /* 0x000000011a00780c */ /* 0x000fe20003f45270 */
[----:B------:R-:W-:Y:S01]  /*5f20*/  IMAD.HI.U32 R4, R67, R60, RZ ;  /* 0x0000003c43047227 */ /* 0x000fe200078e00ff */
[----:B------:R-:W-:Y:S02]  /*5f30*/  SHF.R.U32.HI R0, RZ, R65, R0 ;  /* 0x00000041ff007219 */ /* 0x000fe40000011600 */
[----:B------:R-:W-:Y:S01]  /*5f40*/  ISETP.NE.AND P3, PT, R28, 0x1, PT ;  /* 0x000000011c00780c */ /* 0x000fe20003f65270 */
[----:B------:R-:W-:Y:S01]  /*5f50*/  IMAD.HI.U32 R6, R29, R25, RZ ;  /* 0x000000191d067227 */ /* 0x000fe200078e00ff */
[-C--:B------:R-:W-:Y:S02]  /*5f60*/  SHF.R.U32.HI R4, RZ, R61.reuse, R4 ;  /* 0x0000003dff047219 */ /* 0x080fe40000011604 */
[----:B------:R-:W-:Y:S01]  /*5f70*/  SEL R0, R66, R0, !P0 ;  /* 0x0000000042007207 */ /* 0x000fe20004000000 */
[----:B------:R-:W-:Y:S01]  /*5f80*/  IMAD.HI.U32 R5, R30, R60, RZ ;  /* 0x0000003c1e057227 */ /* 0x000fe200078e00ff */
[----:B------:R-:W-:Y:S03]  /*5f90*/  SEL R4, R67, R4, !P3 ;  /* 0x0000000443047207 */ /* 0x000fe60005800000 */
[-C--:B------:R-:W-:Y:S01]  /*5fa0*/  IMAD.HI.U32 R3, R0, R22.reuse, RZ ;  /* 0x0000001600037227 */ /* 0x080fe200078e00ff */
[----:B------:R-:W-:Y:S03]  /*5fb0*/  SHF.R.U32.HI R5, RZ, R61, R5 ;  /* 0x0000003dff057219 */ /* 0x000fe60000011605 */
[----:B------:R-:W-:Y:S01]  /*5fc0*/  IMAD.HI.U32 R2, R4, R22, RZ ;  /* 0x0000001604027227 */ /* 0x000fe200078e00ff */
[----:B------:R-:W-:Y:S02]  /*5fd0*/  @P2 SHF.R.U32.HI R0, RZ, R23, R3 ;  /* 0x00000017ff002219 */ /* 0x000fe40000011603 */
[----:B------:R-:W-:Y:S02]  /*5fe0*/  SHF.R.U32.HI R3, RZ, R65, R6 ;  /* 0x00000041ff037219 */ /* 0x000fe40000011606 */
[----:B------:R-:W-:Y:S01]  /*5ff0*/  @P2 SHF.R.U32.HI R4, RZ, R23, R2 ;  /* 0x00000017ff042219 */ /* 0x000fe20000011602 */
[----:B------:R-:W-:Y:S01]  /*6000*/  IMAD R0, R26, R0, RZ ;  /* 0x000000001a007224 */ /* 0x000fe200078e02ff */
[----:B------:R-:W-:Y:S02]  /*6010*/  SEL R3, R29, R3, !P0 ;  /* 0x000000031d037207 */ /* 0x000fe40004000000 */
[----:B------:R-:W-:Y:S01]  /*6020*/  SEL R2, R30, R5, !P3 ;  /* 0x000000051e027207 */ /* 0x000fe20005800000 */
[----:B------:R-:W-:Y:S01]  /*6030*/  IMAD R5, R26, R4, RZ ;  /* 0x000000041a057224 */ /* 0x000fe200078e02ff */
[C---:B------:R-:W-:Y:S01]  /*6040*/  ISETP.GE.AND P0, PT, R3.reuse, R0, PT ;  /* 0x000000000300720c */ /* 0x040fe20003f06270 */
[C---:B------:R-:W-:Y:S03]  /*6050*/  IMAD.HI.U32 R0, R3.reuse, R22, RZ ;  /* 0x0000001603007227 */ /* 0x040fe600078e00ff */
[C---:B------:R-:W-:Y:S02]  /*6060*/  ISETP.GE.OR P0, PT, R2.reuse, R5, P0 ;  /* 0x000000050200720c */ /* 0x040fe40000706670 */
[----:B------:R-:W-:Y:S04]  /*6070*/  SHF.R.U32.HI R0, RZ, R23, R0 ;  /* 0x00000017ff007219 */ /* 0x000fe80000011600 */
[C---:B------:R-:W-:Y:S05]  /*6080*/  SEL R6, R3.reuse, R0, !P2 ;  /* 0x0000000003067207 */ /* 0x040fea0005000000 */
        /* <DEDUP_REMOVED lines=14> */
[----:B------:R-:W-:Y:S07]  /*6170*/  IMAD R29, R3, R24, R29 ;  /* 0x00000018031d7224 */ /* 0x000fee00078e021d */
.L_x_104:
[----:B-1----:R-:W-:Y:S01]  /*6180*/  @!P1 ISETP.NE.AND P0, PT, R8, 0x1, PT ;  /* 0x000000010800980c */ /* 0x002fe20003f05270 */
[----:B------:R-:W-:Y:S01]  /*6190*/  @!P1 IMAD.HI.U32 R2, R29, R9, RZ ;  /* 0x000000091d029227 */ /* 0x000fe200078e00ff */
[----:B------:R-:W-:Y:S01]  /*61a0*/  R2UR UR5, R14 ;  /* 0x000000000e0572ca */ /* 0x000fe200000e0000 */
[----:B------:R-:W-:Y:S01]  /*61b0*/  BSSY.RECONVERGENT B6, `(.L_x_105) ;  /* 0x0000031000067945 */ /* 0x000fe20003800200 */
[----:B------:R-:W-:Y:S01]  /*61c0*/  R2UR UR4, R15 ;  /* 0x000000000f0472ca */ /* 0x000fe200000e0000 */
[C---:B------:R-:W-:Y:S01]  /*61d0*/  @!P1 IMAD.HI.U32 R0, R30.reuse, R10, RZ ;  /* 0x0000000a1e009227 */ /* 0x040fe200078e00ff */
[----:B------:R-:W-:Y:S02]  /*61e0*/  @!P1 SHF.R.U32.HI R2, RZ, R12, R2 ;  /* 0x0000000cff029219 */ /* 0x000fe40000011602 */
[----:B------:R-:W-:Y:S01]  /*61f0*/  @!P1 ISETP.NE.AND P2, PT, R7, 0x1, PT ;  /* 0x000000010700980c */ /* 0x000fe20003f45270 */
[----:B------:R-:W-:Y:S01]  /*6200*/  VIADD R81, R81, 0x1 ;  /* 0x0000000151517836 */ /* 0x000fe20000000000 */
[----:B------:R-:W-:Y:S02]  /*6210*/  @!P1 SEL R2, R29, R2, !P0 ;  /* 0x000000021d029207 */ /* 0x000fe40004000000 */
[----:B------:R-:W-:Y:S02]  /*6220*/  @!P1 SHF.R.U32.HI R0, RZ, R11, R0 ;  /* 0x0000000bff009219 */ /* 0x000fe40000011600 */
[----:B------:R-:W-:Y:S01]  /*6230*/  LOP3.LUT P0, RZ, R69, 0x1b0, RZ, 0xc0, !PT ;  /* 0x000001b045ff7812 */ /* 0x000fe2000780c0ff */
[----:B------:R-:W-:Y:S01]  /*6240*/  USHF.L.U32 UR42, UR5, 0x7, URZ ;  /* 0x00000007052a7899 */ /* 0x000fe200080006ff */
[----:B------:R-:W-:Y:S01]  /*6250*/  @!P1 SEL R3, R30, R0, !P2 ;  /* 0x000000001e039207 */ /* 0x000fe20005000000 */
[----:B------:R-:W-:Y:S01]  /*6260*/  USHF.L.U32 UR41, UR4, 0x6, URZ ;  /* 0x0000000604297899 */ /* 0x000fe200080006ff */
[----:B------:R-:W-:Y:S03]  /*6270*/  @P4 SHF.R.U32.HI R70, RZ, 0x10, R17 ;  /* 0x00000010ff464819 */ /* 0x000fe60000011611 */
[----:B------:R-:W-:Y:S02]  /*6280*/  @!P1 IMAD.IADD R0, R2, 0x1, -R3 ;  /* 0x0000000102009824 */ /* 0x000fe400078e0a03 */
[----:B------:R-:W-:Y:S02]  /*6290*/  @!P1 IMAD.IADD R2, R3, 0x1, -R2 ;  /* 0x0000000103029824 */ /* 0x000fe400078e0a02 */
[----:B------:R-:W-:Y:S02]  /*62a0*/  @!P1 IMAD R30, R0, R7, R30 ;  /* 0x00000007001e9224 */ /* 0x000fe400078e021e */
[----:B------:R-:W-:Y:S01]  /*62b0*/  @!P1 IMAD R29, R2, R8, R29 ;  /* 0x00000008021d9224 */ /* 0x000fe200078e021d */
[----:B------:R-:W-:Y:S06]  /*62c0*/  @!P0 BRA `(.L_x_106) ;  /* 0x00000000007c8947 */ /* 0x000fec0003800000 */
[----:B------:R-:W1:Y:S01]  /*62d0*/  LDCU.64 UR8, c[0x4][0x80] ;  /* 0x01001000ff0877ac */ /* 0x000e620008000a00 */
[----:B------:R-:W-:Y:S01]  /*62e0*/  MOV R2, 0x0 ;  /* 0x0000000000027802 */ /* 0x000fe20000000f00 */
[----:B------:R-:W-:Y:S02]  /*62f0*/  HFMA2 R12, -RZ, RZ, 0, 5.9604644775390625e-08 ;  /* 0x00000001ff0c7431 */ /* 0x000fe400000001ff */
[----:B------:R-:W-:Y:S01]  /*6300*/  IMAD.MOV.U32 R8, RZ, RZ, 0x70 ;  /* 0x00000070ff087424 */ /* 0x000fe200078e00ff */
[----:B------:R2:W3:Y:S01]  /*6310*/  LDC.64 R14, c[0x4][R2] ;  /* 0x01000000020e7b82 */ /* 0x0004e20000000a00 */
[----:B------:R-:W4:Y:S01]  /*6320*/  LDCU.64 UR6, c[0x4][0x88] ;  /* 0x01001100ff0677ac */ /* 0x000f220008000a00 */
[----:B------:R-:W-:Y:S01]  /*6330*/  IMAD.MOV.U32 R13, RZ, RZ, RZ ;  /* 0x000000ffff0d7224 */ /* 0x000fe200078e00ff */
[----:B------:R-:W2:Y:S01]  /*6340*/  LDCU.64 UR4, c[0x4][0x8] ;  /* 0x01000100ff0477ac */ /* 0x000ea20008000a00 */
[----:B-1----:R-:W-:Y:S01]  /*6350*/  MOV R5, UR9 ;  /* 0x0000000900057c02 */ /* 0x002fe20008000f00 */
[----:B------:R-:W-:Y:S01]  /*6360*/  IMAD.U32 R4, RZ, RZ, UR8 ;  /* 0x00000008ff047e24 */ /* 0x000fe2000f8e00ff */
[----:B----4-:R-:W-:Y:S01]  /*6370*/  MOV R7, UR7 ;  /* 0x0000000700077c02 */ /* 0x010fe20008000f00 */
[----:B------:R-:W-:Y:S01]  /*6380*/  IMAD.U32 R6, RZ, RZ, UR6 ;  /* 0x00000006ff067e24 */ /* 0x000fe2000f8e00ff */
[----:B--2---:R-:W-:Y:S01]  /*6390*/  MOV R11, UR5 ;  /* 0x00000005000b7c02 */ /* 0x004fe20008000f00 */
[----:B------:R-:W-:Y:S02]  /*63a0*/  IMAD.U32 R10, RZ, RZ, UR4 ;  /* 0x00000004ff0a7e24 */ /* 0x000fe4000f8e00ff */
[----:B------:R-:W-:Y:S07]  /*63b0*/  LEPC R20, `(.L_x_107) ;  /* 0x000000001014794e */ /* 0x000fee0000000000 */
[----:B---3-5:R-:W-:Y:S05]  /*63c0*/  CALL.ABS.NOINC R14 ;  /* 0x000000000e007343 */ /* 0x028fea0003c00000 */
.L_x_107:
[----:B------:R-:W1:Y:S01]  /*63d0*/  LDCU.64 UR8, c[0x4][0x80] ;  /* 0x01001000ff0877ac */ /* 0x000e620008000a00 */
[----:B------:R-:W2:Y:S01]  /*63e0*/  LDC.64 R2, c[0x4][R2] ;  /* 0x0100000002027b82 */ /* 0x000ea20000000a00 */
[----:B------:R-:W-:Y:S02]  /*63f0*/  HFMA2 R12, -RZ, RZ, 0, 5.9604644775390625e-08 ;  /* 0x00000001ff0c7431 */ /* 0x000fe400000001ff */
[----:B------:R-:W-:Y:S02]  /*6400*/  IMAD.MOV.U32 R8, RZ, RZ, 0x70 ;  /* 0x00000070ff087424 */ /* 0x000fe400078e00ff */
[----:B------:R-:W-:Y:S01]  /*6410*/  IMAD.MOV.U32 R13, RZ, RZ, RZ ;  /* 0x000000ffff0d7224 */ /* 0x000fe200078e00ff */
[----:B------:R-:W3:Y:S01]  /*6420*/  LDCU.64 UR6, c[0x4][0x88] ;  /* 0x01001100ff0677ac */ /* 0x000ee20008000a00 */
[----:B------:R-:W4:Y:S01]  /*6430*/  LDCU.64 UR4, c[0x4][0x8] ;  /* 0x01000100ff0477ac */ /* 0x000f220008000a00 */
[----:B-1----:R-:W-:Y:S02]  /*6440*/  MOV R4, UR8 ;  /* 0x0000000800047c02 */ /* 0x002fe40008000f00 */
[----:B------:R-:W-:Y:S02]  /*6450*/  MOV R5, UR9 ;  /* 0x0000000900057c02 */ /* 0x000fe40008000f00 */
[----:B---3--:R-:W-:Y:S01]  /*6460*/  MOV R7, UR7 ;  /* 0x0000000700077c02 */ /* 0x008fe20008000f00 */
[----:B------:R-:W-:Y:S01]  /*6470*/  IMAD.U32 R6, RZ, RZ, UR6 ;  /* 0x00000006ff067e24 */ /* 0x000fe2000f8e00ff */
[----:B----4-:R-:W-:Y:S01]  /*6480*/  MOV R11, UR5 ;  /* 0x00000005000b7c02 */ /* 0x010fe20008000f00 */
[----:B------:R-:W-:Y:S02]  /*6490*/  IMAD.U32 R10, RZ, RZ, UR4 ;  /* 0x00000004ff0a7e24 */ /* 0x000fe4000f8e00ff */
[----:B------:R-:W-:Y:S07]  /*64a0*/  LEPC R20, `(.L_x_106) ;  /* 0x000000001014794e */ /* 0x000fee0000000000 */
[----:B--2---:R-:W-:Y:S05]  /*64b0*/  CALL.ABS.NOINC R2 ;  /* 0x0000000002007343 */ /* 0x004fea0003c00000 */
.L_x_106:
[----:B------:R-:W-:Y:S05]  /*64c0*/  BSYNC.RECONVERGENT B6 ;  /* 0x0000000000067941 */ /* 0x000fea0003800200 */
.L_x_105:
[----:B------:R-:W-:Y:S01]  /*64d0*/  ISETP.NE.U32.AND P4, PT, R58, RZ, PT ;  /* 0x000000ff3a00720c */ /* 0x000fe20003f85070 */
[----:B------:R-:W-:Y:S01]  /*64e0*/  UISETP.NE.AND UP2, UPT, UR47, URZ, UPT ;  /* 0x000000ff2f00728c */ /* 0x000fe2000bf45270 */
[----:B------:R-:W-:Y:S01]  /*64f0*/  ISETP.NE.U32.AND P2, PT, RZ, UR44, PT ;  /* 0x0000002cff007c0c */ /* 0x000fe2000bf45070 */
[----:B------:R-:W-:Y:S01]  /*6500*/  UISETP.NE.U32.AND UP1, UPT, UR48, URZ, UPT ;  /* 0x000000ff3000728c */ /* 0x000fe2000bf25070 */
[----:B------:R-:W-:Y:S01]  /*6510*/  ISETP.NE.AND.EX P4, PT, R59, RZ, PT, P4 ;  /* 0x000000ff3b00720c */ /* 0x000fe20003f85340 */
[----:B------:R-:W-:Y:S01]  /*6520*/  UPLOP3.LUT UP0, UPT, UPT, UPT, UPT, 0x40, 0x4 ;  /* 0x000000000004789c */ /* 0x000fe20003f0e870 */
[----:B------:R-:W-:Y:S01]  /*6530*/  ISETP.NE.AND.EX P2, PT, RZ, UR45, PT, P2 ;  /* 0x0000002dff007c0c */ /* 0x000fe2000bf45320 */
[----:B------:R-:W-:Y:S01]  /*6540*/  UISETP.NE.AND.EX UP1, UPT, UR49, URZ, UPT, UP1 ;  /* 0x000000ff3100728c */ /* 0x000fe2000bf25310 */
[----:B------:R-:W-:Y:S04]  /*6550*/  PLOP3.LUT P1, PT, PT, PT, UP2, 0x80, 0x8 ;  /* 0x000000000008781c */ /* 0x000fe80003f2f028 */
[----:B------:R-:W-:Y:S06]  /*6560*/  @UP2 UPLOP3.LUT UP0, UPT, UPT, UPT, UP1, 0x80, 0x8 ;  /* 0x000000000008289c */ /* 0x000fec0003f0f010 */
[----:B------:R-:W-:Y:S01]  /*6570*/  PLOP3.LUT P0, PT, PT, PT, UP0, 0x80, 0x8 ;  /* 0x000000000008781c */ /* 0x000fe20003f0f008 */
[----:B------:R-:W-:Y:S01]  /*6580*/  @!UPT UIADD3 URZ, UPT, UPT, URZ, URZ, URZ ;  /* 0x000000fffffff290 */ /* 0x000fe2000fffe0ff */
[----:B------:R-:W-:Y:S11]  /*6590*/  BRA.U !UP1, `(.L_x_108) ;  /* 0x0000000109387547 */ /* 0x000ff6000b800000 */
[----:B------:R-:W-:Y:S01]  /*65a0*/  UISETP.NE.U32.AND UP0, UPT, UR44, URZ, UPT ;  /* 0x000000ff2c00728c */ /* 0x000fe2000bf05070 */
[----:B------:R-:W-:Y:S02]  /*65b0*/  HFMA2 R0, -RZ, RZ, 0, 5.9604644775390625e-08 ;  /* 0x00000001ff007431 */ /* 0x000fe400000001ff */
[----:B------:R-:W-:Y:S01]  /*65c0*/  IMAD.MOV.U32 R64, RZ, RZ, 0x1 ;  /* 0x00000001ff407424 */ /* 0x000fe200078e00ff */
[----:B------:R-:W-:Y:S06]  /*65d0*/  UISETP.NE.AND.EX UP0, UPT, UR45, URZ, UPT, UP0 ;  /* 0x000000ff2d00728c */ /* 0x000fec000bf05300 */
[----:B------:R-:W-:Y:S05]  /*65e0*/  PLOP3.LUT P3, PT, PT, PT, UP0, 0x80, 0x8 ;  /* 0x000000000008781c */ /* 0x000fea0003f6f008 */
[----:B------:R-:W1:Y:S01]  /*65f0*/  @UP0 LDCU.64 UR4, c[0x0][0x888] ;  /* 0x00011100ff0407ac */ /* 0x000e620008000a00 */
[----:B------:R-:W-:Y:S07]  /*6600*/  @UP0 UIMAD UR6, UR60, UR48, URZ ;  /* 0x000000303c0602a4 */ /* 0x000fee000f8e02ff */
[----:B------:R-:W-:Y:S01]  /*6610*/  @!P3 PRMT R64, R0, 0x7610, R64 ;  /* 0x000076100040b816 */ /* 0x000fe20000000040 */
[----:B-1----:R-:W-:Y:S06]  /*6620*/  @UP0 UIMAD.WIDE UR4, UR6, 0x4, UR4 ;  /* 0x00000004060408a5 */ /* 0x002fec000f8e0204 */
[----:B------:R-:W-:Y:S01]  /*6630*/  IMAD.U32 R2, RZ, RZ, UR4 ;  /* 0x00000004ff027e24 */ /* 0x000fe2000f8e00ff */
[----:B------:R-:W-:Y:S04]  /*6640*/  MOV R3, UR5 ;  /* 0x0000000500037c02 */ /* 0x000fe80008000f00 */
[----:B------:R-:W1:Y:S01]  /*6650*/  @!UP0 LDCU UR4, c[0x0][0x880] ;  /* 0x00011000ff0487ac */ /* 0x000e620008000800 */
[----:B-----5:R2:W5:Y:S02]  /*6660*/  @P3 LDG.E R35, desc[UR52][R2.64] ;  /* 0x0000003402233981 */ /* 0x020564000c1e1900 */
[----:B-12---:R-:W-:Y:S02]  /*6670*/  @!P3 IMAD.U32 R35, RZ, RZ, UR4 ;  /* 0x00000004ff23be24 */ /* 0x006fe4000f8e00ff */
.L_x_108:
[----:B------:R-:W-:Y:S05]  /*6680*/  @!P4 BRA `(.L_x_109) ;  /* 0x000000000020c947 */ /* 0x000fea0003800000 */
[----:B------:R-:W-:Y:S04]  /*6690*/  ISETP.NE.U32.AND P3, PT, R56, RZ, PT ;  /* 0x000000ff3800720c */ /* 0x000fe80003f65070 */
[----:B------:R-:W-:Y:S11]  /*66a0*/  ISETP.NE.AND.EX P3, PT, R57, RZ, PT, P3 ;  /* 0x000000ff3900720c */ /* 0x000ff60003f65330 */
[----:B------:R-:W-:Y:S02]  /*66b0*/  @!UPT UIADD3 URZ, UPT, UPT, URZ, URZ, URZ ;  /* 0x000000fffffff290 */ /* 0x000fe4000fffe0ff */
[----:B------:R-:W1:Y:S01]  /*66c0*/  @P3 LDC.64 R2, c[0x0][0x8a8] ;  /* 0x00022a00ff023b82 */ /* 0x000e620000000a00 */
[----:B------:R-:W-:Y:S04]  /*66d0*/  @P3 IMAD R0, R58, UR60, RZ ;  /* 0x0000003c3a003c24 */ /* 0x000fe8000f8e02ff */
[----:B-1----:R-:W-:Y:S05]  /*66e0*/  @P3 IMAD.WIDE R2, R0, 0x4, R2 ;  /* 0x0000000400023825 */ /* 0x002fea00078e0202 */
[----:B-----5:R1:W5:Y:S02]  /*66f0*/  @P3 LDG.E R33, desc[UR52][R2.64] ;  /* 0x0000003402213981 */ /* 0x020364000c1e1900 */
[----:B-1----:R-:W2:Y:S02]  /*6700*/  @!P3 LDC R33, c[0x0][0x8a0] ;  /* 0x00022800ff21bb82 */ /* 0x002ea40000000800 */
.L_x_109:
[----:B-----5:R-:W-:Y:S01]  /*6710*/  FSETP.NEU.AND P3, PT, R35, RZ, PT ;  /* 0x000000ff2300720b */ /* 0x020fe20003f6d000 */
[----:B------:R-:W-:Y:S01]  /*6720*/  BSSY B1, `(.L_x_110) ;  /* 0x0000039000017945 */ /* 0x000fe20003800000 */
[----:B------:R-:W-:Y:S01]  /*6730*/  SEL R3, RZ, 0xffffffff, P2 ;  /* 0xffffffffff037807 */ /* 0x000fe20001000000 */
[----:B------:R-:W-:Y:S01]  /*6740*/  IMAD.MOV.U32 R86, RZ, RZ, 0x1 ;  /* 0x00000001ff567424 */ /* 0x000fe200078e00ff */
[----:B------:R-:W-:Y:S01]  /*6750*/  @P1 LOP3.LUT P2, RZ, R64, 0xff, RZ, 0xc0, !PT ;  /* 0x000000ff40ff1812 */ /* 0x000fe2000784c0ff */
[----:B------:R-:W-:Y:S01]  /*6760*/  IMAD R34, R31, 0x40, R32 ;  /* 0x000000401f227824 */ /* 0x000fe200078e0220 */
[----:B------:R-:W-:Y:S01]  /*6770*/  @P1 SEL R0, RZ, 0xffffffff, P3 ;  /* 0xffffffffff001807 */ /* 0x000fe20001800000 */
[----:B------:R-:W-:Y:S01]  /*6780*/  IMAD R82, R77, -0x10, R75 ;  /* 0xfffffff04d527824 */ /* 0x000fe200078e024b */
[----:B------:R-:W-:Y:S01]  /*6790*/  LOP3.LUT R73, R73, 0x1, RZ, 0x3c, !PT ;  /* 0x0000000149497812 */ /* 0x000fe200078e3cff */
[----:B------:R-:W-:Y:S01]  /*67a0*/  IMAD.MOV.U32 R85, RZ, RZ, RZ ;  /* 0x000000ffff557224 */ /* 0x000fe200078e00ff */
[----:B------:R-:W-:Y:S02]  /*67b0*/  @P0 SEL R0, R3, R0, !P2 ;  /* 0x0000000003000207 */ /* 0x000fe40005000000 */
[----:B------:R-:W-:Y:S02]  /*67c0*/  CS2R R54, SRZ ;  /* 0x0000000000367805 */ /* 0x000fe4000001ff00 */
[----:B------:R-:W-:Y:S02]  /*67d0*/  LEA R84, R31, UR36, 0x3 ;  /* 0x000000241f547c11 */ /* 0x000fe4000f8e18ff */
[----:B------:R-:W-:Y:S02]  /*67e0*/  CS2R R52, SRZ ;  /* 0x0000000000347805 */ /* 0x000fe4000001ff00 */
[----:B------:R-:W-:Y:S02]  /*67f0*/  @P1 LOP3.LUT R0, R0, 0x1, RZ, 0xc0, !PT ;  /* 0x0000000100001812 */ /* 0x000fe400078ec0ff */
[----:B------:R-:W-:Y:S02]  /*6800*/  CS2R R50, SRZ ;  /* 0x0000000000327805 */ /* 0x000fe4000001ff00 */
[----:B------:R-:W-:Y:S02]  /*6810*/  PLOP3.LUT P2, PT, PT, PT, UP1, 0x80, 0x8 ;  /* 0x000000000008781c */ /* 0x000fe40003f4f018 */
[----:B------:R-:W-:Y:S02]  /*6820*/  CS2R R48, SRZ ;  /* 0x0000000000307805 */ /* 0x000fe4000001ff00 */
[----:B------:R-:W-:Y:S02]  /*6830*/  ISETP.NE.U32.OR P5, PT, R0, 0x1, !P1 ;  /* 0x000000010000780c */ /* 0x000fe40004fa5470 */
[----:B------:R-:W-:Y:S02]  /*6840*/  CS2R R46, SRZ ;  /* 0x00000000002e7805 */ /* 0x000fe4000001ff00 */
[----:B------:R-:W-:Y:S02]  /*6850*/  LOP3.LUT P4, R80, R64, 0xff, RZ, 0xc0, !PT ;  /* 0x000000ff40507812 */ /* 0x000fe4000788c0ff */
[----:B------:R-:W-:Y:S02]  /*6860*/  CS2R R44, SRZ ;  /* 0x00000000002c7805 */ /* 0x000fe4000001ff00 */
[----:B------:R-:W-:Y:S02]  /*6870*/  SEL R2, RZ, 0xffffffff, P3 ;  /* 0xffffffffff027807 */ /* 0x000fe40001800000 */
[----:B------:R-:W-:Y:S02]  /*6880*/  CS2R R42, SRZ ;  /* 0x00000000002a7805 */ /* 0x000fe4000001ff00 */
[----:B------:R-:W-:Y:S02]  /*6890*/  P2R R83, PR, RZ, 0x20 ;  /* 0x00000020ff537803 */ /* 0x000fe40000000000 */
[----:B------:R-:W-:Y:S02]  /*68a0*/  CS2R R40, SRZ ;  /* 0x0000000000287805 */ /* 0x000fe4000001ff00 */
[----:B------:R-:W-:Y:S02]  /*68b0*/  @P2 SEL R2, R3, R2, !P4 ;  /* 0x0000000203022207 */ /* 0x000fe40006000000 */
[----:B------:R-:W-:Y:S02]  /*68c0*/  @P5 SHF.L.U32 R0, R73, 0x1f, RZ ;  /* 0x0000001f49005819 */ /* 0x000fe400000006ff */
[----:B------:R-:W-:Y:S02]  /*68d0*/  LOP3.LUT R2, R2, 0x1, RZ, 0xc0, !PT ;  /* 0x0000000102027812 */ /* 0x000fe400078ec0ff */
[----:B------:R1:W3:Y:S02]  /*68e0*/  @P5 SYNCS.PHASECHK.TRANS64.TRYWAIT P1, [UR36+0x20], R0 ;  /* 0x00002000ff0055a7 */ /* 0x0002e40008021124 */
[----:B------:R-:W-:Y:S04]  /*68f0*/  ISETP.NE.U32.AND P2, PT, R2, 0x1, PT ;  /* 0x000000010200780c */ /* 0x000fe80003f45070 */
[----:B------:R-:W-:Y:S02]  /*6900*/  P2R R87, PR, RZ, 0x4 ;  /* 0x00000004ff577803 */ /* 0x000fe40000000000 */
[----:B-1----:R-:W-:Y:S04]  /*6910*/  SHF.L.U32 R0, R72, 0x1f, RZ ;  /* 0x0000001f48007819 */ /* 0x002fe800000006ff */
[----:B------:R1:W4:Y:S01]  /*6920*/  SYNCS.PHASECHK.TRANS64.TRYWAIT P0, [R84+URZ+0x90], R0 ;  /* 0x00009000540075a7 */ /* 0x00032200080011ff */
[----:B---3--:R-:W-:Y:S01]  /*6930*/  @P5 SEL R86, RZ, 0x1, !P1 ;  /* 0x00000001ff565807 */ /* 0x008fe20004800000 */
[----:B-1----:R-:W-:Y:S06]  /*6940*/  @!P5 BRA `(.L_x_111) ;  /* 0x000000000058d947 */ /* 0x002fec0003800000 */
[----:B------:R-:W-:Y:S01]  /*6950*/  IMAD.MOV.U32 R54, RZ, RZ, RZ ;  /* 0x000000ffff367224 */ /* 0x000fe200078e00ff */
[----:B------:R-:W-:Y:S01]  /*6960*/  ISETP.NE.AND P1, PT, R86, RZ, PT ;  /* 0x000000ff5600720c */ /* 0x000fe20003f25270 */
[----:B------:R-:W-:Y:S01]  /*6970*/  BSSY B0, `(.L_x_112) ;  /* 0x000000c000007945 */ /* 0x000fe20003800000 */
[----:B------:R-:W-:Y:S02]  /*6980*/  CS2R R42, SRZ ;  /* 0x00000000002a7805 */ /* 0x000fe4000001ff00 */
[----:B------:R-:W-:Y:S02]  /*6990*/  CS2R R40, SRZ ;  /* 0x0000000000287805 */ /* 0x000fe4000001ff00 */
[----:B------:R-:W-:Y:S02]  /*69a0*/  CS2R R46, SRZ ;  /* 0x00000000002e7805 */ /* 0x000fe4000001ff00 */
[----:B------:R-:W-:Y:S02]  /*69b0*/  CS2R R44, SRZ ;  /* 0x00000000002c7805 */ /* 0x000fe4000001ff00 */
[----:B------:R-:W-:Y:S02]  /*69c0*/  CS2R R50, SRZ ;  /* 0x0000000000327805 */ /* 0x000fe4000001ff00 */
[----:B------:R-:W-:Y:S02]  /*69d0*/  CS2R R48, SRZ ;  /* 0x0000000000307805 */ /* 0x000fe4000001ff00 */
[----:B------:R-:W-:Y:S01]  /*69e0*/  CS2R R52, SRZ ;  /* 0x0000000000347805 */ /* 0x000fe2000001ff00 */
[----:B------:R-:W-:Y:S06]  /*69f0*/  @P1 BRA `(.L_x_113) ;  /* 0x00000000000c1947 */ /* 0x000fec0003800000 */
[----:B------:R-:W-:Y:S04]  /*6a00*/  SHF.L.U32 R3, R73, 0x1f, RZ ;  /* 0x0000001f49037819 */ /* 0x000fe800000006ff */
[----:B------:R-:W1:Y:S02]  /*6a10*/  SYNCS.PHASECHK.TRANS64.TRYWAIT P1, [UR36+0x20], R3 ;  /* 0x00002003ff0075a7 */ /* 0x000e640008021124 */
[----:B-1----:R-:W-:Y:S05]  /*6a20*/  @!P1 BRA `(.L_x_114) ;  /* 0x0000002800849947 */ /* 0x002fea0003800000 */
.L_x_113:
[----:B------:R-:W-:Y:S05]  /*6a30*/  BSYNC B0 ;  /* 0x0000000000007941 */ /* 0x000fea0003800000 */
.L_x_112:
[----:B------:R-:W-:Y:S01]  /*6a40*/  ISETP.NE.AND P1, PT, R87, RZ, PT ;  /* 0x000000ff5700720c */ /* 0x000fe20003f25270 */
[----:B------:R-:W-:Y:S11]  /*6a50*/  HFMA2 R85, -RZ, RZ, 0, 5.9604644775390625e-08 ;  /* 0x00000001ff557431 */ /* 0x000ff600000001ff */
[----:B------:R-:W-:Y:S01]  /*6a60*/  @!UPT UIADD3 URZ, UPT, UPT, URZ, URZ, URZ ;  /* 0x000000fffffff290 */ /* 0x000fe2000fffe0ff */
[----:B------:R3:W1:Y:S04]  /*6a70*/  @P1 LDS.128 R40, [R76] ;  /* 0x000000004c281984 */ /* 0x0006680000000c00 */
[----:B------:R3:W1:Y:S04]  /*6a80*/  @P1 LDS.128 R44, [R75+0x10] ;  /* 0x000010004b2c1984 */ /* 0x0006680000000c00 */
[----:B------:R3:W1:Y:S04]  /*6a90*/  @P1 LDS.128 R48, [R74+0x20] ;  /* 0x000020004a301984 */ /* 0x0006680000000c00 */
[----:B------:R3:W1:Y:S02]  /*6aa0*/  @P1 LDS.128 R52, [R82+0x30] ;  /* 0x0000300052341984 */ /* 0x0006640000000c00 */
.L_x_111:
[----:B------:R-:W-:Y:S05]  /*6ab0*/  BSYNC B1 ;  /* 0x0000000000017941 */ /* 0x000fea0003800000 */
.L_x_110:
[----:B-1----:R-:W-:Y:S04]  /*6ac0*/  SHF.R.U32.HI R2, RZ, 0x15, R34 ;  /* 0x00000015ff027819 */ /* 0x002fe80000011622 */
[----:B------:R-:W-:Y:S01]  /*6ad0*/  LOP3.LUT P1, RZ, R2, 0x3, R68, 0x48, !PT ;  /* 0x0000000302ff7812 */ /* 0x000fe20007824844 */
[----:B------:R-:W-:Y:S01]  /*6ae0*/  @!UPT UIADD3 URZ, UPT, UPT, URZ, URZ, URZ ;  /* 0x000000fffffff290 */ /* 0x000fe2000fffe0ff */
[----:B----4-:R-:W-:Y:S11]  /*6af0*/  @P0 BRA `(.L_x_115) ;  /* 0x0000000000080947 */ /* 0x010ff60003800000 */
[----:B------:R-:W1:Y:S02]  /*6b00*/  SYNCS.PHASECHK.TRANS64.TRYWAIT P0, [R84+URZ+0x90], R0 ;  /* 0x00009000540075a7 */ /* 0x000e6400080011ff */
[----:B-1----:R-:W-:Y:S05]  /*6b10*/  @!P0 BRA `(.L_x_116) ;  /* 0x0000002800608947 */ /* 0x002fea0003800000 */
.L_x_115:
[----:B------:R-:W-:Y:S05]  /*6b20*/  @!P1 BRA `(.L_x_117) ;  /* 0x0000000000409947 */ /* 0x000fea0003800000 */
[----:B------:R-:W4:Y:S01]  /*6b30*/  LDCU.64 UR8, c[0x4][0x70] ;  /* 0x01000e00ff0877ac */ /* 0x000f220008000a00 */
[----:B------:R-:W-:Y:S01]  /*6b40*/  MOV R3, 0x0 ;  /* 0x0000000000037802 */ /* 0x000fe20000000f00 */
[----:B------:R-:W-:Y:S02]  /*6b50*/  HFMA2 R12, -RZ, RZ, 0, 5.9604644775390625e-08 ;  /* 0x00000001ff0c7431 */ /* 0x000fe400000001ff */
[----:B------:R-:W-:Y:S02]  /*6b60*/  IMAD.MOV.U32 R8, RZ, RZ, 0x192 ;  /* 0x00000192ff087424 */ /* 0x000fe400078e00ff */
[----:B------:R-:W-:Y:S01]  /*6b70*/  IMAD.MOV.U32 R13, RZ, RZ, RZ ;  /* 0x000000ffff0d7224 */ /* 0x000fe200078e00ff */
[----:B------:R-:W5:Y:S01]  /*6b80*/  LDCU.64 UR6, c[0x4][0x78] ;  /* 0x01000f00ff0677ac */ /* 0x000f620008000a00 */
[----:B------:R-:W1:Y:S01]  /*6b90*/  LDC.64 R2, c[0x4][R3] ;  /* 0x0100000003027b82 */ /* 0x000e620000000a00 */
[----:B------:R-:W2:Y:S01]  /*6ba0*/  LDCU.64 UR4, c[0x4][0x10] ;  /* 0x01000200ff0477ac */ /* 0x000ea20008000a00 */
[----:B----4-:R-:W-:Y:S01]  /*6bb0*/  MOV R5, UR9 ;  /* 0x0000000900057c02 */ /* 0x010fe20008000f00 */
[----:B------:R-:W-:Y:S01]  /*6bc0*/  IMAD.U32 R4, RZ, RZ, UR8 ;  /* 0x00000008ff047e24 */ /* 0x000fe2000f8e00ff */
[----:B-----5:R-:W-:Y:S01]  /*6bd0*/  MOV R7, UR7 ;  /* 0x0000000700077c02 */ /* 0x020fe20008000f00 */
[----:B------:R-:W-:Y:S01]  /*6be0*/  IMAD.U32 R6, RZ, RZ, UR6 ;  /* 0x00000006ff067e24 */ /* 0x000fe2000f8e00ff */
[----:B--2---:R-:W-:Y:S01]  /*6bf0*/  MOV R11, UR5 ;  /* 0x00000005000b7c02 */ /* 0x004fe20008000f00 */
[----:B------:R-:W-:Y:S02]  /*6c00*/  IMAD.U32 R10, RZ, RZ, UR4 ;  /* 0x00000004ff0a7e24 */ /* 0x000fe4000f8e00ff */
[----:B------:R-:W-:Y:S07]  /*6c10*/  LEPC R20, `(.L_x_117) ;  /* 0x000000001014794e */ /* 0x000fee0000000000 */
[----:B-1-3--:R-:W-:Y:S05]  /*6c20*/  CALL.ABS.NOINC R2 ;  /* 0x0000000002007343 */ /* 0x00afea0003c00000 */
.L_x_117:
[----:B------:R-:W-:Y:S05]  /*6c30*/  WARPSYNC.ALL ;  /* 0x0000000000007948 */ /* 0x000fea0003800000 */
[----:B------:R-:W-:Y:S01]  /*6c40*/  R2UR UR4, R34 ;  /* 0x00000000220472ca */ /* 0x000fe200000e0000 */
[----:B------:R-:W-:Y:S01]  /*6c50*/  BSSY.RECONVERGENT B0, `(.L_x_118) ;  /* 0x0000039000007945 */ /* 0x000fe20003800200 */
[----:B------:R-:W-:Y:S11]  /*6c60*/  ISETP.NE.AND P0, PT, R78, RZ, PT ;  /* 0x000000ff4e00720c */ /* 0x000ff60003f05270 */
[----:B------:R-:W1:Y:S02]  /*6c70*/  LDTM.x16 R4, tmem[UR4] ;  /* 0x00000004000479ee */ /* 0x000e640008240000 */
[C---:B-12---:R-:W-:Y:S01]  /*6c80*/  FMUL R0, R33.reuse, R4 ;  /* 0x0000000421007220 */ /* 0x046fe20000400000 */
[C---:B------:R-:W-:Y:S01]  /*6c90*/  FMUL R2, R33.reuse, R5 ;  /* 0x0000000521027220 */ /* 0x040fe20000400000 */
[C---:B------:R-:W-:Y:S01]  /*6ca0*/  FMUL R3, R33.reuse, R6 ;  /* 0x0000000621037220 */ /* 0x040fe20000400000 */
[----:B------:R-:W-:Y:S01]  /*6cb0*/  FMUL R7, R33, R7 ;  /* 0x0000000721077220 */ /* 0x000fe20000400000 */
[----:B------:R-:W-:Y:S01]  /*6cc0*/  FFMA R36, R35, R40, R0 ;  /* 0x0000002823247223 */ /* 0x000fe20000000000 */
        /* <DEDUP_REMOVED lines=10> */
[----:B------:R1:W-:Y:S01]  /*6d70*/  STS.128 [R76], R36 ;  /* 0x000000244c007388 */ /* 0x0003e20000000c00 */
        /* <DEDUP_REMOVED lines=8> */
[----:B------:R1:W-:Y:S01]  /*6e00*/  STS.128 [R75+0x10], R4 ;  /* 0x000010044b007388 */ /* 0x0003e20000000c00 */
[----:B------:R-:W-:Y:S01]  /*6e10*/  FMUL R13, R33, R17 ;  /* 0x00000011210d7220 */ /* 0x000fe20000400000 */
[----:B------:R-:W-:Y:S01]  /*6e20*/  FFMA R10, R35, R50, R10 ;  /* 0x00000032230a7223 */ /* 0x000fe2000000000a */
[----:B------:R-:W-:Y:S01]  /*6e30*/  FMUL R14, R33, R18 ;  /* 0x00000012210e7220 */ /* 0x000fe20000400000 */
[----:B------:R-:W-:Y:S01]  /*6e40*/  FFMA R11, R35, R51, R15 ;  /* 0x00000033230b7223 */ /* 0x000fe2000000000f */
[----:B------:R-:W-:Y:S01]  /*6e50*/  FMUL R19, R33, R19 ;  /* 0x0000001321137220 */ /* 0x000fe20000400000 */
[C---:B------:R-:W-:Y:S01]  /*6e60*/  FFMA R12, R35.reuse, R52, R12 ;  /* 0x00000034230c7223 */ /* 0x040fe2000000000c */
[C---:B------:R-:W-:Y:S01]  /*6e70*/  FFMA R13, R35.reuse, R53, R13 ;  /* 0x00000035230d7223 */ /* 0x040fe2000000000d */
[C---:B------:R-:W-:Y:S01]  /*6e80*/  FFMA R14, R35.reuse, R54, R14 ;  /* 0x00000036230e7223 */ /* 0x040fe2000000000e */
[----:B------:R1:W-:Y:S01]  /*6e90*/  STS.128 [R74+0x20], R8 ;  /* 0x000020084a007388 */ /* 0x0003e20000000c00 */
[----:B------:R-:W-:Y:S05]  /*6ea0*/  FFMA R15, R35, R55, R19 ;  /* 0x00000037230f7223 */ /* 0x000fea0000000013 */
[----:B------:R1:W-:Y:S01]  /*6eb0*/  STS.128 [R82+0x30], R12 ;  /* 0x0000300c52007388 */ /* 0x0003e20000000c00 */
[----:B------:R-:W-:Y:S01]  /*6ec0*/  @!PT LDS RZ, [RZ] ;  /* 0x00000000fffff984 */ /* 0x000fe20000000800 */
[----:B------:R-:W-:Y:S01]  /*6ed0*/  @!PT LDS RZ, [RZ] ;  /* 0x00000000fffff984 */ /* 0x000fe20000000800 */
[----:B------:R-:W-:Y:S01]  /*6ee0*/  @!PT LDS RZ, [RZ] ;  /* 0x00000000fffff984 */ /* 0x000fe20000000800 */
[----:B------:R-:W-:Y:S01]  /*6ef0*/  @!PT LDS RZ, [RZ] ;  /* 0x00000000fffff984 */ /* 0x000fe20000000800 */
[----:B------:R2:W-:Y:S06]  /*6f00*/  MEMBAR.ALL.CTA ;  /* 0x0000000000007992 */ /* 0x0005ec0000008000 */
[----:B--2---:R-:W2:Y:S02]  /*6f10*/  FENCE.VIEW.ASYNC.S ;  /* 0x00000000000073c6 */ /* 0x004ea40000000000 */
[----:B--2---:R-:W-:Y:S06]  /*6f20*/  BAR.SYNC.DEFER_BLOCKING 0x1, 0x80 ;  /* 0x0042000000007b1d */ /* 0x004fec0000010000 */
[----:B------:R-:W-:Y:S05]  /*6f30*/  @P0 BRA `(.L_x_119) ;  /* 0x0000000000280947 */ /* 0x000fea0003800000 */
[----:B------:R-:W-:Y:S01]  /*6f40*/  UIADD3 UR4, UPT, UPT, UR36, 0x200, URZ ;  /* 0x0000020024047890 */ /* 0x000fe2000fffe0ff */
[----:B------:R-:W-:Y:S05]  /*6f50*/  UMOV UR43, UR60 ;  /* 0x0000003c002b7c82 */ /* 0x000fea0008000000 */
[----:B------:R-:W-:Y:S01]  /*6f60*/  MOV R69, UR4 ;  /* 0x0000000400457c02 */ /* 0x000fe20008000f00 */
[----:B------:R-:W-:Y:S03]  /*6f70*/  UIADD3 UR4, UP0, UPT, UR50, 0x680, URZ ;  /* 0x0000068032047890 */ /* 0x000fe6000ff1e0ff */
[----:B------:R-:W-:Y:S01]  /*6f80*/  R2UR UR40, R69 ;  /* 0x00000000452872ca */ /* 0x000fe200000e0000 */
[----:B------:R-:W-:Y:S11]  /*6f90*/  UIADD3.X UR5, UPT, UPT, URZ, UR51, URZ, UP0, !UPT ;  /* 0x00000033ff057290 */ /* 0x000ff600087fe4ff */
[----:B------:R-:W-:Y:S01]  /*6fa0*/  @!UPT UIADD3 URZ, UPT, UPT, URZ, URZ, URZ ;  /* 0x000000fffffff290 */ /* 0x000fe2000fffe0ff */
[----:B------:R2:W-:Y:S01]  /*6fb0*/  UTMASTG.3D [UR40], [UR4] ;  /* 0x00000028040073b5 */ /* 0x0005e20008010000 */
[----:B------:R0:W-:Y:S01]  /*6fc0*/  UTMACMDFLUSH ;  /* 0x00000000000079b7 */ /* 0x0001e20000000000 */
[----:B--2---:R-:W-:Y:S04]  /*6fd0*/  DEPBAR.LE SB0, 0x1 ;  /* 0x000080400000791a */ /* 0x004fe80000000000 */
.L_x_119:
[----:B------:R-:W-:Y:S05]  /*6fe0*/  BSYNC.RECONVERGENT B0 ;  /* 0x0000000000007941 */ /* 0x000fea0003800200 */
.L_x_118:
[----:B------:R-:W-:Y:S01]  /*6ff0*/  BAR.SYNC.DEFER_BLOCKING 0x1, 0x80 ;  /* 0x0042000000007b1d */ /* 0x000fe20000010000 */
[----:B------:R-:W-:Y:S01]  /*7000*/  ISETP.NE.AND P1, PT, R83, RZ, PT ;  /* 0x000000ff5300720c */ /* 0x000fe20003f25270 */
[----:B------:R-:W-:Y:S01]  /*7010*/  UISETP.NE.AND UP0, UPT, UR39, URZ, UPT ;  /* 0x000000ff2700728c */ /* 0x000fe2000bf05270 */
[----:B------:R-:W-:Y:S11]  /*7020*/  LEA R2, R85, UR36, 0x3 ;  /* 0x0000002455027c11 */ /* 0x000ff6000f8e18ff */
[----:B------:R-:W-:Y:S01]  /*7030*/  @P1 SHF.L.U32 R3, R73, 0x1f, RZ ;  /* 0x0000001f49031819 */ /* 0x000fe200000006ff */
[----:B------:R-:W-:Y:S06]  /*7040*/  BRA.U !UP0, `(.L_x_120) ;  /* 0x0000000108247547 */ /* 0x000fec000b800000 */
[----:B-1----:R-:W-:Y:S01]  /*7050*/  IMAD.U32 R4, RZ, RZ, UR37 ;  /* 0x00000025ff047e24 */ /* 0x002fe2000f8e00ff */
[----:B------:R-:W-:Y:S01]  /*7060*/  MOV R0, UR46 ;  /* 0x0000002e00007c02 */ /* 0x000fe20008000f00 */
[----:B------:R-:W-:Y:S03]  /*7070*/  UIADD3 UR4, UPT, UPT, UR37, 0x1, URZ ;  /* 0x0000000125047890 */ /* 0x000fe6000fffe0ff */
[----:B------:R-:W-:Y:S01]  /*7080*/  @P1 LEA R4, R4, UR36, 0x3 ;  /* 0x0000002404041c11 */ /* 0x000fe2000f8e18ff */
[----:B------:R-:W-:Y:S04]  /*7090*/  UISETP.NE.AND UP0, UPT, UR4, 0x4, UPT ;  /* 0x000000040400788c */ /* 0x000fe8000bf05270 */
[----:B------:R-:W-:Y:S01]  /*70a0*/  @P1 VIADD R4, R4, 0x40 ;  /* 0x0000004004041836 */ /* 0x000fe20000000000 */
[----:B------:R-:W-:Y:S04]  /*70b0*/  USEL UR37, UR4, URZ, UP0 ;  /* 0x000000ff04257287 */ /* 0x000fe80008000000 */
[----:B------:R-:W-:Y:S04]  /*70c0*/  @P1 PRMT R0, R0, 0x654, R4 ;  /* 0x0000065400001816 */ /* 0x000fe80000000004 */
[----:B------:R2:W-:Y:S04]  /*70d0*/  @P1 SYNCS.ARRIVE.TRANS64.RED.A1T0 RZ, [R0+URZ], RZ ;  /* 0x000000ff00ff19a7 */ /* 0x0005e800081004ff */
.L_x_120:
[----:B------:R-:W4:Y:S01]  /*70e0*/  @P1 SYNCS.PHASECHK.TRANS64.TRYWAIT P0, [R2+URZ+0x20], R3 ;  /* 0x00002003020015a7 */ /* 0x000f2200080011ff */
[----:B------:R-:W-:Y:S01]  /*70f0*/  BSSY B1, `(.L_x_121) ;  /* 0x0000016000017945 */ /* 0x000fe20003800000 */
[----:B----4-:R-:W-:Y:S03]  /*7100*/  @P1 SEL R86, RZ, 0x1, !P0 ;  /* 0x00000001ff561807 */ /* 0x010fe60004000000 */
[----:B------:R-:W-:Y:S05]  /*7110*/  @!P1 BRA `(.L_x_122) ;  /* 0x00000000004c9947 */ /* 0x000fea0003800000 */
[----:B------:R-:W-:Y:S01]  /*7120*/  ISETP.NE.AND P0, PT, R86, RZ, PT ;  /* 0x000000ff5600720c */ /* 0x000fe20003f05270 */
[----:B------:R-:W-:Y:S01]  /*7130*/  BSSY B0, `(.L_x_123) ;  /* 0x000000b000007945 */ /* 0x000fe20003800000 */
[----:B------:R-:W-:Y:S11]  /*7140*/  ISETP.NE.AND P1, PT, R87, RZ, PT ;  /* 0x000000ff5700720c */ /* 0x000ff60003f25270 */
[----:B------:R-:W-:Y:S02]  /*7150*/  @!UPT UIADD3 URZ, UPT, UPT, URZ, URZ, URZ ;  /* 0x000000fffffff290 */ /* 0x000fe4000fffe0ff */
[C---:B-1----:R-:W-:Y:S01]  /*7160*/  @P1 IMAD R6, R85.reuse, 0x2000, R76 ;  /* 0x0000200055061824 */ /* 0x042fe200078e024c */
[C---:B------:R-:W-:Y:S01]  /*7170*/  @P1 LEA R4, R85.reuse, R74, 0xd ;  /* 0x0000004a55041211 */ /* 0x040fe200078e68ff */
[C---:B------:R-:W-:Y:S02]  /*7180*/  @P1 IMAD R5, R85.reuse, 0x2000, R75 ;  /* 0x0000200055051824 */ /* 0x040fe400078e024b */
[----:B------:R-:W-:Y:S01]  /*7190*/  @P1 IMAD R3, R85, 0x2000, R82 ;  /* 0x0000200055031824 */ /* 0x000fe200078e0252 */
[----:B------:R-:W-:Y:S06]  /*71a0*/  @P0 BRA `(.L_x_124) ;  /* 0x00000000000c0947 */ /* 0x000fec0003800000 */
[----:B--2---:R-:W-:Y:S04]  /*71b0*/  SHF.L.U32 R0, R73, 0x1f, RZ ;  /* 0x0000001f49007819 */ /* 0x004fe800000006ff */
[----:B------:R-:W1:Y:S02]  /*71c0*/  SYNCS.PHASECHK.TRANS64.TRYWAIT P0, [R2+URZ+0x20], R0 ;  /* 0x00002000020075a7 */ /* 0x000e6400080011ff */
[----:B-1----:R-:W-:Y:S05]  /*71d0*/  @!P0 BRA `(.L_x_125) ;  /* 0x0000002000c48947 */ /* 0x002fea0003800000 */
.L_x_124:
[----:B------:R-:W-:Y:S05]  /*71e0*/  BSYNC B0 ;  /* 0x0000000000007941 */ /* 0x000fea0003800000 */
.L_x_123:
[----:B------:R-:W-:Y:S02]  /*71f0*/  ISETP.NE.AND P0, PT, R87, RZ, PT ;  /* 0x000000ff5700720c */ /* 0x000fe40003f05270 */
[----:B------:R-:W-:Y:S11]  /*7200*/  IADD3 R85, PT, PT, R85, 0x1, RZ ;  /* 0x0000000155557810 */ /* 0x000ff60007ffe0ff */
[----:B------:R4:W1:Y:S04]  /*7210*/  @P0 LDS.128 R40, [R6] ;  /* 0x0000000006280984 */ /* 0x0008680000000c00 */
[----:B------:R4:W1:Y:S04]  /*7220*/  @P0 LDS.128 R44, [R5+0x10] ;  /* 0x00001000052c0984 */ /* 0x0008680000000c00 */
[----:B------:R4:W1:Y:S04]  /*7230*/  @P0 LDS.128 R48, [R4+0x20] ;  /* 0x0000200004300984 */ /* 0x0008680000000c00 */
[----:B------:R4:W1:Y:S02]  /*7240*/  @P0 LDS.128 R52, [R3+0x30] ;  /* 0x0000300003340984 */ /* 0x0008640000000c00 */
.L_x_122:
[----:B------:R-:W-:Y:S05]  /*7250*/  BSYNC B1 ;  /* 0x0000000000017941 */ /* 0x000fea0003800000 */
.L_x_121:
[----:B-12---:R-:W-:Y:S05]  /*7260*/  VIADD R0, R34, 0x10 ;  /* 0x0000001022007836 */ /* 0x006fea0000000000 */
[----:B------:R-:W-:Y:S04]  /*7270*/  SHF.R.U32.HI R0, RZ, 0x15, R0 ;  /* 0x00000015ff007819 */ /* 0x000fe80000011600 */
[----:B------:R-:W-:Y:S11]  /*7280*/  LOP3.LUT P0, RZ, R0, 0x3, R68, 0x48, !PT ;  /* 0x0000000300ff7812 */ /* 0x000ff60007804844 */
[----:B------:R-:W-:Y:S02]  /*7290*/  @!UPT UIADD3 URZ, UPT, UPT, URZ, URZ, URZ ;  /* 0x000000fffffff290 */ /* 0x000fe4000fffe0ff */
[----:B------:R-:W-:Y:S05]  /*72a0*/  @!P0 BRA `(.L_x_126) ;  /* 0x0000000000408947 */ /* 0x000fea0003800000 */
[----:B------:R-:W1:Y:S01]  /*72b0*/  LDCU.64 UR8, c[0x4][0x70] ;  /* 0x01000e00ff0877ac */ /* 0x000e620008000a00 */
[----:B----4-:R-:W-:Y:S01]  /*72c0*/  MOV R3, 0x0 ;  /* 0x0000000000037802 */ /* 0x010fe20000000f00 */
[----:B------:R-:W-:Y:S02]  /*72d0*/  HFMA2 R12, -RZ, RZ, 0, 5.9604644775390625e-08 ;  /* 0x00000001ff0c7431 */ /* 0x000fe400000001ff */
[----:B------:R-:W-:Y:S02]  /*72e0*/  IMAD.MOV.U32 R8, RZ, RZ, 0x192 ;  /* 0x00000192ff087424 */ /* 0x000fe400078e00ff */
[----:B------:R-:W-:Y:S01]  /*72f0*/  IMAD.MOV.U32 R13, RZ, RZ, RZ ;  /* 0x000000ffff0d7224 */ /* 0x000fe200078e00ff */
[----:B------:R-:W2:Y:S01]  /*7300*/  LDCU.64 UR6, c[0x4][0x78] ;  /* 0x01000f00ff0677ac */ /* 0x000ea20008000a00 */
[----:B------:R-:W4:Y:S01]  /*7310*/  LDC.64 R2, c[0x4][R3] ;  /* 0x0100000003027b82 */ /* 0x000f220000000a00 */
[----:B------:R-:W5:Y:S01]  /*7320*/  LDCU.64 UR4, c[0x4][0x10] ;  /* 0x01000200ff0477ac */ /* 0x000f620008000a00 */
[----:B-1----:R-:W-:Y:S01]  /*7330*/  MOV R5, UR9 ;  /* 0x0000000900057c02 */ /* 0x002fe20008000f00 */
[----:B------:R-:W-:Y:S01]  /*7340*/  IMAD.U32 R4, RZ, RZ, UR8 ;  /* 0x00000008ff047e24 */ /* 0x000fe2000f8e00ff */
[----:B--2---:R-:W-:Y:S01]  /*7350*/  MOV R7, UR7 ;  /* 0x0000000700077c02 */ /* 0x004fe20008000f00 */
[----:B------:R-:W-:Y:S01]  /*7360*/  IMAD.U32 R6, RZ, RZ, UR6 ;  /* 0x00000006ff067e24 */ /* 0x000fe2000f8e00ff */
[----:B-----5:R-:W-:Y:S01]  /*7370*/  MOV R11, UR5 ;  /* 0x00000005000b7c02 */ /* 0x020fe20008000f00 */
[----:B------:R-:W-:Y:S02]  /*7380*/  IMAD.U32 R10, RZ, RZ, UR4 ;  /* 0x00000004ff0a7e24 */ /* 0x000fe4000f8e00ff */
[----:B------:R-:W-:Y:S07]  /*7390*/  LEPC R20, `(.L_x_126) ;  /* 0x000000001014794e */ /* 0x000fee0000000000 */
[----:B---34-:R-:W-:Y:S05]  /*73a0*/  CALL.ABS.NOINC R2 ;  /* 0x0000000002007343 */ /* 0x018fea0003c00000 */
.L_x_126:
[----:B------:R-:W-:Y:S05]  /*73b0*/  WARPSYNC.ALL ;  /* 0x0000000000007948 */ /* 0x000fea0003800000 */
[----:B------:R-:W-:Y:S01]  /*73c0*/  R2UR UR4, R34 ;  /* 0x00000000220472ca */ /* 0x000fe200000e0000 */
[----:B------:R-:W-:Y:S01]  /*73d0*/  BSSY.RECONVERGENT B0, `(.L_x_127) ;  /* 0x0000040000007945 */ /* 0x000fe20003800200 */
[----:B------:R-:W-:Y:S02]  /*73e0*/  ISETP.NE.AND P6, PT, R83, RZ, PT ;  /* 0x000000ff5300720c */ /* 0x000fe40003fc5270 */
[----:B------:R-:W-:Y:S02]  /*73f0*/  ISETP.NE.AND P0, PT, R78, RZ, PT ;  /* 0x000000ff4e00720c */ /* 0x000fe40003f05270 */
[----:B------:R-:W-:Y:S07]  /*7400*/  MOV R20, UR37 ;  /* 0x0000002500147c02 */ /* 0x000fee0008000f00 */
[----:B----4-:R-:W1:Y:S02]  /*7410*/  LDTM.x16 R4, tmem[UR4+0x10] ;  /* 0x00001004000479ee */ /* 0x010e640008240000 */
[----:B------:R-:W-:Y:S01]  /*7420*/  @P6 LEA R20, R20, UR36, 0x3 ;  /* 0x0000002414146c11 */ /* 0x000fe2000f8e18ff */
[C---:B-1----:R-:W-:Y:S01]  /*7430*/  FMUL R0, R33.reuse, R4 ;  /* 0x0000000421007220 */ /* 0x042fe20000400000 */
        /* <DEDUP_REMOVED lines=33> */
[----:B------:R-:W-:Y:S01]  /*7650*/  FFMA R15, R35, R55, R19 ;  /* 0x00000037230f7223 */ /* 0x000fe20000000013 */
[----:B------:R-:W-:Y:S02]  /*7660*/  MOV R16, UR46 ;  /* 0x0000002e00107c02 */ /* 0x000fe40008000f00 */
[----:B------:R-:W-:Y:S02]  /*7670*/  @P6 IADD3 R17, PT, PT, R20, 0x40, RZ ;  /* 0x0000004014116810 */ /* 0x000fe40007ffe0ff */
[----:B------:R1:W-:Y:S01]  /*7680*/  STS.128 [R82+0x2030], R12 ;  /* 0x0020300c52007388 */ /* 0x0003e20000000c00 */
[----:B------:R-:W-:Y:S02]  /*7690*/  LEA R0, R85, UR36, 0x3 ;  /* 0x0000002455007c11 */ /* 0x000fe4000f8e18ff */
[----:B------:R-:W-:Y:S01]  /*76a0*/  @P6 PRMT R16, R16, 0x654, R17 ;  /* 0x0000065410106816 */ /* 0x000fe20000000011 */
[----:B------:R-:W-:Y:S01]  /*76b0*/  @!PT LDS RZ, [RZ] ;  /* 0x00000000fffff984 */ /* 0x000fe20000000800 */
[----:B------:R-:W-:Y:S01]  /*76c0*/  @!PT LDS RZ, [RZ] ;  /* 0x00000000fffff984 */ /* 0x000fe20000000800 */
[----:B------:R-:W-:Y:S01]  /*76d0*/  @!PT LDS RZ, [RZ] ;  /* 0x00000000fffff984 */ /* 0x000fe20000000800 */
[----:B------:R-:W-:Y:S01]  /*76e0*/  @!PT LDS RZ, [RZ] ;  /* 0x00000000fffff984 */ /* 0x000fe20000000800 */
[----:B------:R2:W-:Y:S06]  /*76f0*/  MEMBAR.ALL.CTA ;  /* 0x0000000000007992 */ /* 0x0005ec0000008000 */
[----:B--2---:R-:W2:Y:S01]  /*7700*/  FENCE.VIEW.ASYNC.S ;  /* 0x00000000000073c6 */ /* 0x004ea20000000000 */
[----:B------:R-:W-:Y:S01]  /*7710*/  @P6 SHF.L.U32 R2, R73, 0x1f, RZ ;  /* 0x0000001f49026819 */ /* 0x000fe200000006ff */
[----:B--2---:R-:W-:Y:S06]  /*7720*/  BAR.SYNC.DEFER_BLOCKING 0x1, 0x80 ;  /* 0x0042000000007b1d */ /* 0x004fec0000010000 */
[----:B------:R-:W-:Y:S05]  /*7730*/  @P0 BRA `(.L_x_128) ;  /* 0x0000000000240947 */ /* 0x000fea0003800000 */
[----:B------:R-:W-:Y:S02]  /*7740*/  UIADD3 UR4, UP0, UPT, UR50, 0x680, URZ ;  /* 0x0000068032047890 */ /* 0x000fe4000ff1e0ff */
[----:B------:R-:W-:Y:S02]  /*7750*/  UIADD3 UR9, UPT, UPT, UR41, 0x10, URZ ;  /* 0x0000001029097890 */ /* 0x000fe4000fffe0ff */
[----:B------:R-:W-:Y:S02]  /*7760*/  UIADD3 UR8, UPT, UPT, UR36, 0x2200, URZ ;  /* 0x0000220024087890 */ /* 0x000fe4000fffe0ff */
[----:B------:R-:W-:Y:S01]  /*7770*/  UIADD3.X UR5, UPT, UPT, URZ, UR51, URZ, UP0, !UPT ;  /* 0x00000033ff057290 */ /* 0x000fe200087fe4ff */
[----:B------:R-:W-:Y:S01]  /*7780*/  UMOV UR10, UR42 ;  /* 0x0000002a000a7c82 */ /* 0x000fe20008000000 */
[----:B------:R-:W-:Y:S07]  /*7790*/  UMOV UR11, UR60 ;  /* 0x0000003c000b7c82 */ /* 0x000fee0008000000 */
[----:B------:R2:W-:Y:S01]  /*77a0*/  UTMASTG.3D [UR8], [UR4] ;  /* 0x00000008040073b5 */ /* 0x0005e20008010000 */
[----:B------:R0:W-:Y:S01]  /*77b0*/  UTMACMDFLUSH ;  /* 0x00000000000079b7 */ /* 0x0001e20000000000 */
[----:B--2---:R-:W-:Y:S04]  /*77c0*/  DEPBAR.LE SB0, 0x1 ;  /* 0x000080400000791a */ /* 0x004fe80000000000 */
.L_x_128:
[----:B------:R-:W-:Y:S05]  /*77d0*/  BSYNC.RECONVERGENT B0 ;  /* 0x0000000000007941 */ /* 0x000fea0003800200 */
.L_x_127:
[----:B------:R-:W-:Y:S01]  /*77e0*/  BAR.SYNC.DEFER_BLOCKING 0x1, 0x80 ;  /* 0x0042000000007b1d */ /* 0x000fe20000010000 */
[----:B------:R-:W-:Y:S04]  /*77f0*/  UIADD3 UR4, UPT, UPT, UR37, 0x1, URZ ;  /* 0x0000000125047890 */ /* 0x000fe8000fffe0ff */
[----:B------:R-:W-:Y:S04]  /*7800*/  UISETP.NE.AND UP0, UPT, UR4, 0x4, UPT ;  /* 0x000000040400788c */ /* 0x000fe8000bf05270 */
[----:B------:R-:W-:Y:S01]  /*7810*/  USEL UR38, UR4, URZ, UP0 ;  /* 0x000000ff04267287 */ /* 0x000fe20008000000 */
[----:B------:R2:W-:Y:S01]  /*7820*/  @P6 SYNCS.ARRIVE.TRANS64.RED.A1T0 RZ, [R16+URZ], RZ ;  /* 0x000000ff10ff69a7 */ /* 0x0005e200081004ff */
[----:B------:R-:W-:Y:S01]  /*7830*/  BSSY B1, `(.L_x_129) ;  /* 0x0000017000017945 */ /* 0x000fe20003800000 */
[----:B------:R-:W4:Y:S02]  /*7840*/  @P6 SYNCS.PHASECHK.TRANS64.TRYWAIT P0, [R0+URZ+0x20], R2 ;  /* 0x00002002000065a7 */ /* 0x000f2400080011ff */
[----:B----4-:R-:W-:Y:S01]  /*7850*/  @P6 SEL R86, RZ, 0x1, !P0 ;  /* 0x00000001ff566807 */ /* 0x010fe20004000000 */
[----:B--2---:R-:W-:Y:S06]  /*7860*/  @!P6 BRA `(.L_x_130) ;  /* 0x00000000004ce947 */ /* 0x004fec0003800000 */
        /* <DEDUP_REMOVED lines=9> */
[----:B------:R-:W-:Y:S04]  /*7900*/  SHF.L.U32 R6, R73, 0x1f, RZ ;  /* 0x0000001f49067819 */ /* 0x000fe800000006ff */
[----:B------:R-:W1:Y:S02]  /*7910*/  SYNCS.PHASECHK.TRANS64.TRYWAIT P0, [R0+URZ+0x20], R6 ;  /* 0x00002006000075a7 */ /* 0x000e6400080011ff */
[----:B-1----:R-:W-:Y:S05]  /*7920*/  @!P0 BRA `(.L_x_133) ;  /* 0x0000001c00048947 */ /* 0x002fea0003800000 */
.L_x_132:
[----:B------:R-:W-:Y:S05]  /*7930*/  BSYNC B0 ;  /* 0x0000000000007941 */ /* 0x000fea0003800000 */
.L_x_131:
[----:B------:R-:W-:Y:S02]  /*7940*/  ISETP.NE.AND P0, PT, R87, RZ, PT ;  /* 0x000000ff5700720c */ /* 0x000fe40003f05270 */
[----:B------:R-:W-:Y:S11]  /*7950*/  IADD3 R85, PT, PT, R85, 0x1, RZ ;  /* 0x0000000155557810 */ /* 0x000ff60007ffe0ff */
[----:B------:R2:W4:Y:S04]  /*7960*/  @P0 LDS.128 R40, [R5] ;  /* 0x0000000005280984 */ /* 0x0005280000000c00 */
[----:B------:R2:W1:Y:S04]  /*7970*/  @P0 LDS.128 R44, [R4+0x10] ;  /* 0x00001000042c0984 */ /* 0x0004680000000c00 */
[----:B------:R2:W1:Y:S04]  /*7980*/  @P0 LDS.128 R48, [R3+0x20] ;  /* 0x0000200003300984 */ /* 0x0004680000000c00 */
[----:B------:R2:W1:Y:S02]  /*7990*/  @P0 LDS.128 R52, [R2+0x30] ;  /* 0x0000300002340984 */ /* 0x0004640000000c00 */
.L_x_130:
[----:B------:R-:W-:Y:S05]  /*79a0*/  BSYNC B1 ;  /* 0x0000000000017941 */ /* 0x000fea0003800000 */
.L_x_129:
[----:B-1----:R-:W-:Y:S05]  /*79b0*/  VIADD R0, R34, 0x20 ;  /* 0x0000002022007836 */ /* 0x002fea0000000000 */
[----:B------:R-:W-:Y:S04]  /*79c0*/  SHF.R.U32.HI R0, RZ, 0x15, R0 ;  /* 0x00000015ff007819 */ /* 0x000fe80000011600 */
[----:B------:R-:W-:Y:S11]  /*79d0*/  LOP3.LUT P0, RZ, R0, 0x3, R68, 0x48, !PT ;  /* 0x0000000300ff7812 */ /* 0x000ff60007804844 */
[----:B------:R-:W-:Y:S02]  /*79e0*/  @!UPT UIADD3 URZ, UPT, UPT, URZ, URZ, URZ ;  /* 0x000000fffffff290 */ /* 0x000fe4000fffe0ff */
[----:B------:R-:W-:Y:S05]  /*79f0*/  @!P0 BRA `(.L_x_134) ;  /* 0x0000000000408947 */ /* 0x000fea0003800000 */
[----:B------:R-:W1:Y:S01]  /*7a00*/  LDCU.64 UR8, c[0x4][0x70] ;  /* 0x01000e00ff0877ac */ /* 0x000e620008000a00 */
[----:B--2---:R-:W-:Y:S01]  /*7a10*/  MOV R3, 0x0 ;  /* 0x0000000000037802 */ /* 0x004fe20000000f00 */
[----:B------:R-:W-:Y:S02]  /*7a20*/  HFMA2 R12, -RZ, RZ, 0, 5.9604644775390625e-08 ;  /* 0x00000001ff0c7431 */ /* 0x000fe400000001ff */
[----:B------:R-:W-:Y:S02]  /*7a30*/  IMAD.MOV.U32 R8, RZ, RZ, 0x192 ;  /* 0x00000192ff087424 */ /* 0x000fe400078e00ff */
[----:B------:R-:W-:Y:S01]  /*7a40*/  IMAD.MOV.U32 R13, RZ, RZ, RZ ;  /* 0x000000ffff0d7224 */ /* 0x000fe200078e00ff */
[----:B------:R-:W2:Y:S01]  /*7a50*/  LDCU.64 UR6, c[0x4][0x78] ;  /* 0x01000f00ff0677ac */ /* 0x000ea20008000a00 */
[----:B------:R-:W3:Y:S01]  /*7a60*/  LDC.64 R2, c[0x4][R3] ;  /* 0x0100000003027b82 */ /* 0x000ee20000000a00 */
        /* <DEDUP_REMOVED lines=9> */
.L_x_134:
[----:B------:R-:W-:Y:S05]  /*7b00*/  WARPSYNC.ALL ;  /* 0x0000000000007948 */ /* 0x000fea0003800000 */
[----:B------:R-:W-:Y:S01]  /*7b10*/  R2UR UR4, R34 ;  /* 0x00000000220472ca */ /* 0x000fe200000e0000 */
[----:B------:R-:W-:Y:S01]  /*7b20*/  BSSY.RECONVERGENT B0, `(.L_x_135) ;  /* 0x0000040000007945 */ /* 0x000fe20003800200 */
[----:B------:R-:W-:Y:S02]  /*7b30*/  ISETP.NE.AND P6, PT, R83, RZ, PT ;  /* 0x000000ff5300720c */ /* 0x000fe40003fc5270 */
[----:B------:R-:W-:Y:S02]  /*7b40*/  ISETP.NE.AND P0, PT, R78, RZ, PT ;  /* 0x000000ff4e00720c */ /* 0x000fe40003f05270 */
[----:B------:R-:W-:Y:S07]  /*7b50*/  MOV R20, UR38 ;  /* 0x0000002600147c02 */ /* 0x000fee0008000f00 */
[----:B--2---:R-:W1:Y:S02]  /*7b60*/  LDTM.x16 R4, tmem[UR4+0x20] ;  /* 0x00002004000479ee */ /* 0x004e640008240000 */
[----:B------:R-:W-:Y:S01]  /*7b70*/  @P6 LEA R20, R20, UR36, 0x3 ;  /* 0x0000002414146c11 */ /* 0x000fe2000f8e18ff */
[C---:B-1----:R-:W-:Y:S01]  /*7b80*/  FMUL R0, R33.reuse, R4 ;  /* 0x0000000421007220 */ /* 0x042fe20000400000 */
[C---:B------:R-:W-:Y:S01]  /*7b90*/  FMUL R2, R33.reuse, R5 ;  /* 0x0000000521027220 */ /* 0x040fe20000400000 */
[C---:B------:R-:W-:Y:S01]  /*7ba0*/  FMUL R3, R33.reuse, R6 ;  /* 0x0000000621037220 */ /* 0x040fe20000400000 */
[----:B------:R-:W-:Y:S01]  /*7bb0*/  FMUL R7, R33, R7 ;  /* 0x0000000721077220 */ /* 0x000fe20000400000 */
[----:B----4-:R-:W-:Y:S01]  /*7bc0*/  FFMA R36, R35, R40, R0 ;  /* 0x0000002823247223 */ /* 0x010fe20000000000 */
        /* <DEDUP_REMOVED lines=53> */
.L_x_136:
[----:B------:R-:W-:Y:S05]  /*7f20*/  BSYNC.RECONVERGENT B0 ;  /* 0x0000000000007941 */ /* 0x000fea0003800200 */
.L_x_135:
        /* <DEDUP_REMOVED lines=21> */
.L_x_140:
[----:B------:R-:W-:Y:S05]  /*8080*/  BSYNC B0 ;  /* 0x0000000000007941 */ /* 0x000fea0003800000 */
.L_x_139:
[----:B------:R-:W-:Y:S11]  /*8090*/  ISETP.NE.AND P0, PT, R87, RZ, PT ;  /* 0x000000ff5700720c */ /* 0x000ff60003f05270 */
[----:B------:R-:W-:Y:S02]  /*80a0*/  @!UPT UIADD3 URZ, UPT, UPT, URZ, URZ, URZ ;  /* 0x000000fffffff290 */ /* 0x000fe4000fffe0ff */
[----:B------:R2:W4:Y:S04]  /*80b0*/  @P0 LDS.128 R40, [R4] ;  /* 0x0000000004280984 */ /* 0x0005280000000c00 */
[----:B------:R2:W1:Y:S04]  /*80c0*/  @P0 LDS.128 R44, [R3+0x10] ;  /* 0x00001000032c0984 */ /* 0x0004680000000c00 */
[----:B------:R2:W1:Y:S04]  /*80d0*/  @P0 LDS.128 R48, [R2+0x20] ;  /* 0x0000200002300984 */ /* 0x0004680000000c00 */
[----:B------:R2:W1:Y:S02]  /*80e0*/  @P0 LDS.128 R52, [R85+0x30] ;  /* 0x0000300055340984 */ /* 0x0004640000000c00 */
.L_x_138:
[----:B------:R-:W-:Y:S05]  /*80f0*/  BSYNC B1 ;  /* 0x0000000000017941 */ /* 0x000fea0003800000 */
.L_x_137:
        /* <DEDUP_REMOVED lines=21> */
.L_x_142:
[----:B------:R-:W-:Y:S01]  /*8250*/  ISETP.NE.AND P0, PT, R78, RZ, PT ;  /* 0x000000ff4e00720c */ /* 0x000fe20003f05270 */
[----:B------:R-:W-:Y:S05]  /*8260*/  WARPSYNC.ALL ;  /* 0x0000000000007948 */ /* 0x000fea0003800000 */
[----:B------:R-:W-:Y:S01]  /*8270*/  R2UR UR4, R34 ;  /* 0x00000000220472ca */ /* 0x000fe200000e0000 */
[----:B------:R-:W-:Y:S01]  /*8280*/  BSSY.RECONVERGENT B0, `(.L_x_143) ;  /* 0x000003b000007945 */ /* 0x000fe20003800200 */
[----:B------:R-:W-:Y:S04]  /*8290*/  IADD3 R84, PT, PT, R84, 0xb0, RZ ;  /* 0x000000b054547810 */ /* 0x000fe80007ffe0ff */
[----:B------:R-:W-:Y:S07]  /*82a0*/  LOP3.LUT R84, R84, 0xfefffff8, RZ, 0xc0, !PT ;  /* 0xfefffff854547812 */ /* 0x000fee00078ec0ff */
[----:B--2---:R-:W1:Y:S01]  /*82b0*/  LDTM.x16 R4, tmem[UR4+0x30] ;  /* 0x00003004000479ee */ /* 0x004e620008240000 */
[----:B------:R-:W-:Y:S01]  /*82c0*/  NOP ;  /* 0x0000000000007918 */ /* 0x000fe20000000000 */
[----:B-1----:R1:W-:Y:S01]  /*82d0*/  SYNCS.ARRIVE.TRANS64.RED.A1T0 RZ, [R84+URZ], RZ ;  /* 0x000000ff54ff79a7 */ /* 0x0023e200081004ff */
[C---:B------:R-:W-:Y:S01]  /*82e0*/  FMUL R0, R33.reuse, R4 ;  /* 0x0000000421007220 */ /* 0x040fe20000400000 */
        /* <DEDUP_REMOVED lines=52> */
.L_x_144:
[----:B------:R-:W-:Y:S05]  /*8630*/  BSYNC.RECONVERGENT B0 ;  /* 0x0000000000007941 */ /* 0x000fea0003800200 */
.L_x_143:
[----:B------:R-:W-:Y:S01]  /*8640*/  BAR.SYNC.DEFER_BLOCKING 0x1, 0x80 ;  /* 0x0042000000007b1d */ /* 0x000fe20000010000 */
[----:B------:R-:W-:Y:S01]  /*8650*/  UISETP.NE.AND UP0, UPT, UR39, -0x4, UPT ;  /* 0xfffffffc2700788c */ /* 0x000fe2000bf05270 */
[----:B------:R-:W-:Y:S08]  /*8660*/  IADD3 R31, PT, PT, R31, 0x1, RZ ;  /* 0x000000011f1f7810 */ /* 0x000ff00007ffe0ff */
[----:B------:R-:W-:Y:S05]  /*8670*/  BRA.U !UP0, `(.L_x_145) ;  /* 0x0000000108287547 */ /* 0x000fea000b800000 */
[----:B------:R-:W-:Y:S01]  /*8680*/  ISETP.NE.AND P0, PT, R83, RZ, PT ;  /* 0x000000ff5300720c */ /* 0x000fe20003f05270 */
[----:B------:R-:W-:Y:S01]  /*8690*/  IMAD.U32 R2, RZ, RZ, UR37 ;  /* 0x00000025ff027e24 */ /* 0x000fe2000f8e00ff */
[----:B------:R-:W-:Y:S01]  /*86a0*/  UIADD3 UR4, UPT, UPT, UR37, 0x1, URZ ;  /* 0x0000000125047890 */ /* 0x000fe2000fffe0ff */
[----:B------:R-:W-:Y:S03]  /*86b0*/  IMAD.U32 R0, RZ, RZ, UR46 ;  /* 0x0000002eff007e24 */ /* 0x000fe6000f8e00ff */
[----:B------:R-:W-:Y:S04]  /*86c0*/  UISETP.NE.AND UP0, UPT, UR4, 0x4, UPT ;  /* 0x000000040400788c */ /* 0x000fe8000bf05270 */
[----:B------:R-:W-:Y:S03]  /*86d0*/  USEL UR37, UR4, URZ, UP0 ;  /* 0x000000ff04257287 */ /* 0x000fe60008000000 */
[----:B------:R-:W-:Y:S05]  /*86e0*/  @P0 LEA R2, R2, UR36, 0x3 ;  /* 0x0000002402020c11 */ /* 0x000fea000f8e18ff */
[----:B------:R-:W-:Y:S05]  /*86f0*/  @P0 VIADD R2, R2, 0x40 ;  /* 0x0000004002020836 */ /* 0x000fea0000000000 */
[----:B------:R-:W-:Y:S04]  /*8700*/  @P0 PRMT R0, R0, 0x654, R2 ;  /* 0x0000065400000816 */ /* 0x000fe80000000002 */
[----:B------:R2:W-:Y:S03]  /*8710*/  @P0 SYNCS.ARRIVE.TRANS64.RED.A1T0 RZ, [R0+URZ], RZ ;  /* 0x000000ff00ff09a7 */ /* 0x0005e600081004ff */
.L_x_145:
[----:B------:R-:W-:Y:S01]  /*8720*/  ISETP.NE.AND P2, PT, R79, RZ, PT ;  /* 0x000000ff4f00720c */ /* 0x000fe20003f45270 */
[----:B------:R-:W-:Y:S01]  /*8730*/  UIADD3 UR39, UPT, UPT, UR39, 0x4, URZ ;  /* 0x0000000427277890 */ /* 0x000fe2000fffe0ff */
[----:B------:R-:W-:Y:S01]  /*8740*/  ISETP.NE.AND P0, PT, R81, 0x2, PT ;  /* 0x000000025100780c */ /* 0x000fe20003f05270 */
[----:B-1----:R-:W-:Y:S01]  /*8750*/  IMAD.IADD R15, R29, 0x1, R62 ;  /* 0x000000011d0f7824 */ /* 0x002fe200078e023e */
[----:B------:R-:W-:Y:S01]  /*8760*/  ISETP.NE.AND P1, PT, R31, 0x4, PT ;  /* 0x000000041f00780c */ /* 0x000fe20003f25270 */
[----:B------:R-:W-:Y:S01]  /*8770*/  IMAD.IADD R14, R30, 0x1, R63 ;  /* 0x000000011e0e7824 */ /* 0x000fe200078e023f */
[----:B------:R-:W-:Y:S02]  /*8780*/  SEL R2, RZ, 0x1, P0 ;  /* 0x00000001ff027807 */ /* 0x000fe40000000000 */
[----:B--2---:R-:W-:Y:S02]  /*8790*/  SEL R0, RZ, 0x1, P1 ;  /* 0x00000001ff007807 */ /* 0x004fe40000800000 */
[----:B------:R-:W-:Y:S02]  /*87a0*/  LOP3.LUT R71, R71, R2, RZ, 0x3c, !PT ;  /* 0x0000000247477212 */ /* 0x000fe400078e3cff */
[----:B------:R-:W-:Y:S02]  /*87b0*/  LOP3.LUT R72, R72, R0, RZ, 0x3c, !PT ;  /* 0x0000000048487212 */ /* 0x000fe400078e3cff */
[----:B------:R-:W-:Y:S02]  /*87c0*/  @P2 R2UR UR60, R70 ;  /* 0x00000000463c22ca */ /* 0x000fe400000e0000 */
[----:B------:R-:W-:Y:S02]  /*87d0*/  SEL R81, R81, RZ, P0 ;  /* 0x000000ff51517207 */ /* 0x000fe40000000000 */
[----:B------:R-:W-:Y:S01]  /*87e0*/  SEL R31, R31, RZ, P1 ;  /* 0x000000ff1f1f7207 */ /* 0x000fe20000800000 */
[----:B------:R-:W-:Y:S10]  /*87f0*/  @P2 BRA `(.L_x_146) ;  /* 0xffffffd400542947 */ /* 0x000ff4000383ffff */
[----:B------:R-:W-:-:S09]  /*8800*/  UISETP.NE.AND UP0, UPT, UR47, URZ, UPT ;  /* 0x000000ff2f00728c */ /* 0x000fd2000bf05270 */
[----:B------:R-:W-:Y:S05]  /*8810*/  BRA.U !UP0, `(.L_x_147) ;  /* 0x0000000108487547 */ /* 0x000fea000b800000 */
[----:B------:R-:W1:Y:S02]  /*8820*/  LDCU.64 UR4, c[0x0][0x890] ;  /* 0x00011200ff0477ac */ /* 0x000e640008000a00 */
[----:B-1----:R-:W-:-:S04]  /*8830*/  UISETP.NE.U32.AND UP0, UPT, UR4, URZ, UPT ;  /* 0x000000ff0400728c */ /* 0x002fc8000bf05070 */
[----:B------:R-:W-:-:S09]  /*8840*/  UISETP.NE.AND.EX UP0, UPT, UR5, URZ, UPT, UP0 ;  /* 0x000000ff0500728c */ /* 0x000fd2000bf05300 */
[----:B------:R-:W-:Y:S05]  /*8850*/  BRA.U UP0, `(.L_x_148) ;  /* 0x00000001000c7547 */ /* 0x000fea000b800000 */
[----:B------:R-:W-:-:S13]  /*8860*/  FSETP.NEU.AND P0, PT, R35, RZ, PT ;  /* 0x000000ff2300720b */ /* 0x000fda0003f0d000 */
[----:B------:R-:W-:Y:S05]  /*8870*/  @!P0 EXIT ;  /* 0x000000000000894d */ /* 0x000fea0003800000 */
[----:B------:R-:W-:Y:S05]  /*8880*/  BRA `(.L_x_147) ;  /* 0x00000000002c7947 */ /* 0x000fea0003800000 */
.L_x_148:
[----:B------:R-:W-:Y:S01]  /*8890*/  ISETP.NE.AND P0, PT, R80, RZ, PT ;  /* 0x000000ff5000720c */ /* 0x000fe20003f05270 */
[----:B------:R-:W-:-:S12]  /*88a0*/  BSSY.RECONVERGENT B0, `(.L_x_147) ;  /* 0x0000009000007945 */ /* 0x000fd80003800200 */
[----:B------:R-:W-:Y:S05]  /*88b0*/  @P0 BRA `(.L_x_149) ;  /* 0x0000000000140947 */ /* 0x000fea0003800000 */
[----:B------:R-:W1:Y:S02]  /*88c0*/  LDCU.64 UR4, c[0x0][0x888] ;  /* 0x00011100ff0477ac */ /* 0x000e640008000a00 */
[----:B-1----:R-:W-:-:S04]  /*88d0*/  ISETP.NE.U32.AND P0, PT, RZ, UR4, PT ;  /* 0x00000004ff007c0c */ /* 0x002fc8000bf05070 */
[----:B------:R-:W-:-:S13]  /*88e0*/  ISETP.NE.AND.EX P0, PT, RZ, UR5, PT, P0 ;  /* 0x00000005ff007c0c */ /* 0x000fda000bf05300 */
[----:B------:R-:W-:Y:S05]  /*88f0*/  @!P0 EXIT ;  /* 0x000000000000894d */ /* 0x000fea0003800000 */
[----:B------:R-:W-:Y:S05]  /*8900*/  BRA `(.L_x_150) ;  /* 0x0000000000087947 */ /* 0x000fea0003800000 */
.L_x_149:
[----:B------:R-:W-:-:S13]  /*8910*/  FSETP.NEU.AND P0, PT, R35, RZ, PT ;  /* 0x000000ff2300720b */ /* 0x000fda0003f0d000 */
[----:B------:R-:W-:Y:S05]  /*8920*/  @!P0 EXIT ;  /* 0x000000000000894d */ /* 0x000fea0003800000 */
.L_x_150:
[----:B------:R-:W-:Y:S05]  /*8930*/  BSYNC.RECONVERGENT B0 ;  /* 0x0000000000007941 */ /* 0x000fea0003800200 */
.L_x_147:
[----:B------:R-:W-:Y:S01]  /*8940*/  ULEA UR4, UR37, UR36, 0x3 ;  /* 0x0000002425047291 */ /* 0x000fe2000f8e18ff */
[----:B------:R-:W-:-:S04]  /*8950*/  DEPBAR.LE SB0, 0x0 ;  /* 0x000080000000791a */ /* 0x000fc80000000000 */
[----:B------:R-:W-:-:S04]  /*8960*/  UIADD3 UR4, UPT, UPT, UR4, 0x40, URZ ;  /* 0x0000004004047890 */ /* 0x000fc8000fffe0ff */
[----:B------:R-:W-:-:S09]  /*8970*/  UPRMT UR4, UR46, 0x654, UR4 ;  /* 0x000006542e047896 */ /* 0x000fd20008000004 */
[----:B------:R-:W-:Y:S01]  /*8980*/  SYNCS.ARRIVE.TRANS64.RED.A1T0 RZ, [UR4], RZ ;  /* 0x000000ffffff79a7 */ /* 0x000fe20008100404 */
[----:B------:R-:W-:Y:S05]  /*8990*/  EXIT ;  /* 0x000000000000794d */ /* 0x000fea0003800000 */
.L_x_24:
[----:B--2---:R2:W4:Y:S02]  /*89a0*/  SYNCS.PHASECHK.TRANS64.TRYWAIT P0, [R2+URZ+0xe0], R3 ;  /* 0x0000e003020075a7 */ /* 0x00452400080011ff */
[----:B----4-:R-:W-:Y:S05]  /*89b0*/  @!P0 NANOSLEEP.SYNCS 0x989680 ;  /* 0x009896800000895d */ /* 0x010fea0003900000 */
[----:B------:R-:W4:Y:S02]  /*89c0*/  @!P0 SYNCS.PHASECHK.TRANS64 P0, [R2+URZ+0xe0], R3 ;  /* 0x0000e003020085a7 */ /* 0x000f2400080010ff */
[----:B----4-:R-:W-:Y:S05]  /*89d0*/  @!P0 BRA `(.L_x_24) ;  /* 0xfffffffc00f08947 */ /* 0x010fea000383ffff */
[----:B------:R-:W-:Y:S05]  /*89e0*/  BRA `(.L_x_151) ;  /* 0xffffff8c00847947 */ /* 0x000fea000383ffff */
.L_x_27:
[----:B------:R-:W-:-:S07]  /*89f0*/  MOV R2, UR7 ;  /* 0x0000000700027c02 */ /* 0x000fce0008000f00 */
.L_x_152:
[----:B-1----:R1:W2:Y:S02]  /*8a00*/  SYNCS.PHASECHK.TRANS64.TRYWAIT P0, [R2+URZ+0x10], R4 ;  /* 0x00001004020075a7 */ /* 0x0022a400080011ff */
[----:B--2---:R-:W-:Y:S05]  /*8a10*/  @!P0 NANOSLEEP.SYNCS 0x989680 ;  /* 0x009896800000895d */ /* 0x004fea0003900000 */
[----:B------:R-:W2:Y:S02]  /*8a20*/  @!P0 SYNCS.PHASECHK.TRANS64 P0, [R2+URZ+0x10], R4 ;  /* 0x00001004020085a7 */ /* 0x000ea400080010ff */
[----:B--2---:R-:W-:Y:S05]  /*8a30*/  @!P0 BRA `(.L_x_152) ;  /* 0xfffffffc00f08947 */ /* 0x004fea000383ffff */
[----:B------:R-:W-:Y:S05]  /*8a40*/  BRA `(.L_x_26) ;  /* 0xffffff8c00ec7947 */ /* 0x000fea000383ffff */
.L_x_36:
[----:B------:R-:W-:-:S07]  /*8a50*/  MOV R2, UR7 ;  /* 0x0000000700027c02 */ /* 0x000fce0008000f00 */
.L_x_153:
[----:B-1----:R1:W2:Y:S02]  /*8a60*/  SYNCS.PHASECHK.TRANS64.TRYWAIT P0, [R2+URZ+0x10], R4 ;  /* 0x00001004020075a7 */ /* 0x0022a400080011ff */
[----:B--2---:R-:W-:Y:S05]  /*8a70*/  @!P0 NANOSLEEP.SYNCS 0x989680 ;  /* 0x009896800000895d */ /* 0x004fea0003900000 */
[----:B------:R-:W2:Y:S02]  /*8a80*/  @!P0 SYNCS.PHASECHK.TRANS64 P0, [R2+URZ+0x10], R4 ;  /* 0x00001004020085a7 */ /* 0x000ea400080010ff */
[----:B--2---:R-:W-:Y:S05]  /*8a90*/  @!P0 BRA `(.L_x_153) ;  /* 0xfffffffc00f08947 */ /* 0x004fea000383ffff */
[----:B------:R-:W-:Y:S05]  /*8aa0*/  BRA `(.L_x_35) ;  /* 0xffffff9400407947 */ /* 0x000fea000383ffff */
.L_x_43:
[----:B-1----:R1:W2:Y:S02]  /*8ab0*/  SYNCS.PHASECHK.TRANS64.TRYWAIT P0, [R2+URZ+0x70], R3 ;  /* 0x00007003020075a7 */ /* 0x0022a400080011ff */
[----:B--2---:R-:W-:Y:S05]  /*8ac0*/  @!P0 NANOSLEEP.SYNCS 0x989680 ;  /* 0x009896800000895d */ /* 0x004fea0003900000 */
[----:B------:R-:W2:Y:S02]  /*8ad0*/  @!P0 SYNCS.PHASECHK.TRANS64 P0, [R2+URZ+0x70], R3 ;  /* 0x00007003020085a7 */ /* 0x000ea400080010ff */
[----:B--2---:R-:W-:Y:S05]  /*8ae0*/  @!P0 BRA `(.L_x_43) ;  /* 0xfffffffc00f08947 */ /* 0x004fea000383ffff */
[----:B------:R-:W-:Y:S05]  /*8af0*/  BRA `(.L_x_154) ;  /* 0xffffff9800747947 */ /* 0x000fea000383ffff */
.L_x_47:
[----:B---3--:R-:W-:-:S07]  /*8b00*/  MOV R0, UR4 ;  /* 0x0000000400007c02 */ /* 0x008fce0008000f00 */
.L_x_155:
[----:B-1----:R1:W2:Y:S02]  /*8b10*/  SYNCS.PHASECHK.TRANS64.TRYWAIT P0, [R0+URZ], R2 ;  /* 0x00000002000075a7 */ /* 0x0022a400080011ff */
[----:B--2---:R-:W-:Y:S05]  /*8b20*/  @!P0 NANOSLEEP.SYNCS 0x989680 ;  /* 0x009896800000895d */ /* 0x004fea0003900000 */
[----:B------:R-:W2:Y:S02]  /*8b30*/  @!P0 SYNCS.PHASECHK.TRANS64 P0, [R0+URZ], R2 ;  /* 0x00000002000085a7 */ /* 0x000ea400080010ff */
[----:B--2---:R-:W-:Y:S05]  /*8b40*/  @!P0 BRA `(.L_x_155) ;  /* 0xfffffffc00f08947 */ /* 0x004fea000383ffff */
[----:B------:R-:W-:Y:S05]  /*8b50*/  BRA `(.L_x_156) ;  /* 0xffffff9c00e47947 */ /* 0x000fea000383ffff */
.L_x_50:
[----:B-1----:R1:W2:Y:S02]  /*8b60*/  SYNCS.PHASECHK.TRANS64.TRYWAIT P0, [R0+URZ+0xd0], R4 ;  /* 0x0000d004000075a7 */ /* 0x0022a400080011ff */
[----:B--2---:R-:W-:Y:S05]  /*8b70*/  @!P0 NANOSLEEP.SYNCS 0x989680 ;  /* 0x009896800000895d */ /* 0x004fea0003900000 */
[----:B------:R-:W2:Y:S02]  /*8b80*/  @!P0 SYNCS.PHASECHK.TRANS64 P0, [R0+URZ+0xd0], R4 ;  /* 0x0000d004000085a7 */ /* 0x000ea400080010ff */
[----:B--2---:R-:W-:Y:S05]  /*8b90*/  @!P0 BRA `(.L_x_50) ;  /* 0xfffffffc00f08947 */ /* 0x004fea000383ffff */
[----:B------:R-:W-:Y:S05]  /*8ba0*/  BRA `(.L_x_157) ;  /* 0xffffffa000447947 */ /* 0x000fea000383ffff */
.L_x_51:
[----:B------:R-:W-:-:S07]  /*8bb0*/  MOV R0, UR4 ;  /* 0x0000000400007c02 */ /* 0x000fce0008000f00 */
.L_x_158:
[----:B-1----:R1:W2:Y:S02]  /*8bc0*/  SYNCS.PHASECHK.TRANS64.TRYWAIT P0, [R0+URZ+0x80], R5 ;  /* 0x00008005000075a7 */ /* 0x0022a400080011ff */
[----:B--2---:R-:W-:Y:S05]  /*8bd0*/  @!P0 NANOSLEEP.SYNCS 0x989680 ;  /* 0x009896800000895d */ /* 0x004fea0003900000 */
[----:B------:R-:W2:Y:S02]  /*8be0*/  @!P0 SYNCS.PHASECHK.TRANS64 P0, [R0+URZ+0x80], R5 ;  /* 0x00008005000085a7 */ /* 0x000ea400080010ff */
[----:B--2---:R-:W-:Y:S05]  /*8bf0*/  @!P0 BRA `(.L_x_158) ;  /* 0xfffffffc00f08947 */ /* 0x004fea000383ffff */
[----:B------:R-:W-:Y:S05]  /*8c00*/  BRA `(.L_x_159) ;  /* 0xffffffa000547947 */ /* 0x000fea000383ffff */
.L_x_52:
[----:B-1----:R1:W2:Y:S02]  /*8c10*/  SYNCS.PHASECHK.TRANS64.TRYWAIT P1, [R0+URZ+0x70], R4 ;  /* 0x00007004000075a7 */ /* 0x0022a400080211ff */
[----:B--2---:R-:W-:Y:S05]  /*8c20*/  @!P1 NANOSLEEP.SYNCS 0x989680 ;  /* 0x009896800000995d */ /* 0x004fea0003900000 */
[----:B------:R-:W2:Y:S02]  /*8c30*/  @!P1 SYNCS.PHASECHK.TRANS64 P1, [R0+URZ+0x70], R4 ;  /* 0x00007004000095a7 */ /* 0x000ea400080210ff */
[----:B--2---:R-:W-:Y:S05]  /*8c40*/  @!P1 BRA `(.L_x_52) ;  /* 0xfffffffc00f09947 */ /* 0x004fea000383ffff */
[----:B------:R-:W-:Y:S05]  /*8c50*/  BRA `(.L_x_160) ;  /* 0xffffffa000847947 */ /* 0x000fea000383ffff */
.L_x_55:
[----:B------:R-:W-:-:S07]  /*8c60*/  MOV R0, UR4 ;  /* 0x0000000400007c02 */ /* 0x000fce0008000f00 */
.L_x_161:
[----:B-1----:R1:W2:Y:S02]  /*8c70*/  SYNCS.PHASECHK.TRANS64.TRYWAIT P0, [R0+URZ+0x80], R2 ;  /* 0x00008002000075a7 */ /* 0x0022a400080011ff */
[----:B--2---:R-:W-:Y:S05]  /*8c80*/  @!P0 NANOSLEEP.SYNCS 0x989680 ;  /* 0x009896800000895d */ /* 0x004fea0003900000 */
[----:B------:R-:W2:Y:S02]  /*8c90*/  @!P0 SYNCS.PHASECHK.TRANS64 P0, [R0+URZ+0x80], R2 ;  /* 0x00008002000085a7 */ /* 0x000ea400080010ff */
[----:B--2---:R-:W-:Y:S05]  /*8ca0*/  @!P0 BRA `(.L_x_161) ;  /* 0xfffffffc00f08947 */ /* 0x004fea000383ffff */
[----:B------:R-:W-:Y:S05]  /*8cb0*/  BRA `(.L_x_54) ;  /* 0xffffffa000d87947 */ /* 0x000fea000383ffff */
.L_x_64:
[----:B-1----:R-:W-:-:S04]  /*8cc0*/  MOV R4, UR5 ;  /* 0x0000000500047c02 */ /* 0x002fc80008000f00 */
[----:B------:R1:W2:Y:S03]  /*8cd0*/  SYNCS.PHASECHK.TRANS64.TRYWAIT P0, [R4+URZ+0x8], R5 ;  /* 0x00000805040075a7 */ /* 0x0002a600080011ff */
[----:B--2---:R-:W-:Y:S05]  /*8ce0*/  @!P0 NANOSLEEP.SYNCS 0x989680 ;  /* 0x009896800000895d */ /* 0x004fea0003900000 */
[----:B------:R-:W2:Y:S02]  /*8cf0*/  @!P0 SYNCS.PHASECHK.TRANS64 P0, [R4+URZ+0x8], R5 ;  /* 0x00000805040085a7 */ /* 0x000ea400080010ff */
[----:B--2---:R-:W-:Y:S05]  /*8d00*/  @!P0 BRA `(.L_x_64) ;  /* 0xfffffffc00ec8947 */ /* 0x004fea000383ffff */
[----:B------:R-:W-:Y:S05]  /*8d10*/  BRA `(.L_x_63) ;  /* 0xffffffa400947947 */ /* 0x000fea000383ffff */
.L_x_66:
[----:B------:R-:W-:Y:S01]  /*8d20*/  BSSY B0, `(.L_x_162) ;  /* 0x0000006000007945 */ /* 0x000fe20003800000 */
[----:B------:R-:W-:-:S07]  /*8d30*/  MOV R15, 0xffffffff ;  /* 0xffffffff000f7802 */ /* 0x000fce0000000f00 */
[----:B-1---5:R-:W-:Y:S05]  /*8d40*/  WARPSYNC.COLLECTIVE R15, `(.L_x_163) ;  /* 0x000000000f0c7348 */ /* 0x022fea0003c00000 */
[----:B------:R-:W-:Y:S02]  /*8d50*/  ELECT P6, UR79, PT ;  /* 0x00000000004f782f */ /* 0x000fe400038c0000 */
[----:B------:R-:W-:Y:S01]  /*8d60*/  MOV R14, UR79 ;  /* 0x0000004f000e7c02 */ /* 0x000fe20008000f00 */
[----:B-1---5:R-:W-:Y:S10]  /*8d70*/  ENDCOLLECTIVE ;  /* 0x000000000000791b */ /* 0x022ff40003800000 */
.L_x_163:
[----:B------:R-:W-:Y:S05]  /*8d80*/  BSYNC B0 ;  /* 0x0000000000007941 */ /* 0x000fea0003800000 */
.L_x_162:
[----:B------:R-:W-:Y:S05]  /*8d90*/  BRA `(.L_x_164) ;  /* 0xffffffa400c87947 */ /* 0x000fea000383ffff */
.L_x_68:
[----:B-1----:R-:W-:-:S04]  /*8da0*/  MOV R2, UR5 ;  /* 0x0000000500027c02 */ /* 0x002fc80008000f00 */
[----:B------:R1:W2:Y:S03]  /*8db0*/  SYNCS.PHASECHK.TRANS64.TRYWAIT P0, [R2+URZ+0x8], R3 ;  /* 0x00000803020075a7 */ /* 0x0002a600080011ff */
[----:B--2---:R-:W-:Y:S05]  /*8dc0*/  @!P0 NANOSLEEP.SYNCS 0x989680 ;  /* 0x009896800000895d */ /* 0x004fea0003900000 */
[----:B------:R-:W2:Y:S02]  /*8dd0*/  @!P0 SYNCS.PHASECHK.TRANS64 P0, [R2+URZ+0x8], R3 ;  /* 0x00000803020085a7 */ /* 0x000ea400080010ff */
[----:B--2---:R-:W-:Y:S05]  /*8de0*/  @!P0 BRA `(.L_x_68) ;  /* 0xfffffffc00ec8947 */ /* 0x004fea000383ffff */
[----:B------:R-:W-:Y:S05]  /*8df0*/  BRA `(.L_x_67) ;  /* 0xffffffa400cc7947 */ /* 0x000fea000383ffff */
.L_x_69:
[----:B-1----:R1:W2:Y:S02]  /*8e00*/  SYNCS.PHASECHK.TRANS64.TRYWAIT P0, [R0+URZ+0x70], R4 ;  /* 0x00007004000075a7 */ /* 0x0022a400080011ff */
[----:B--2---:R-:W-:Y:S05]  /*8e10*/  @!P0 NANOSLEEP.SYNCS 0x989680 ;  /* 0x009896800000895d */ /* 0x004fea0003900000 */
[----:B------:R-:W2:Y:S02]  /*8e20*/  @!P0 SYNCS.PHASECHK.TRANS64 P0, [R0+URZ+0x70], R4 ;  /* 0x00007004000085a7 */ /* 0x000ea400080010ff */
[----:B--2---:R-:W-:Y:S05]  /*8e30*/  @!P0 BRA `(.L_x_69) ;  /* 0xfffffffc00f08947 */ /* 0x004fea000383ffff */
[----:B------:R-:W-:Y:S05]  /*8e40*/  BRA `(.L_x_165) ;  /* 0xffffffa800dc7947 */ /* 0x000fea000383ffff */
.L_x_71:
[----:B------:R-:W-:-:S13]  /*8e50*/  R2UR UR4, R4 ;  /* 0x00000000040472ca */ /* 0x000fda00000e0000 */
[----:B------:R-:W-:-:S07]  /*8e60*/  MOV R0, UR4 ;  /* 0x0000000400007c02 */ /* 0x000fce0008000f00 */
.L_x_166:
[----:B-1----:R1:W2:Y:S02]  /*8e70*/  SYNCS.PHASECHK.TRANS64.TRYWAIT P0, [R0+URZ+0xb0], R5 ;  /* 0x0000b005000075a7 */ /* 0x0022a400080011ff */
[----:B--2---:R-:W-:Y:S05]  /*8e80*/  @!P0 NANOSLEEP.SYNCS 0x989680 ;  /* 0x009896800000895d */ /* 0x004fea0003900000 */
[----:B------:R-:W2:Y:S02]  /*8e90*/  @!P0 SYNCS.PHASECHK.TRANS64 P0, [R0+URZ+0xb0], R5 ;  /* 0x0000b005000085a7 */ /* 0x000ea400080010ff */
[----:B--2---:R-:W-:Y:S05]  /*8ea0*/  @!P0 BRA `(.L_x_166) ;  /* 0xfffffffc00f08947 */ /* 0x004fea000383ffff */
[----:B------:R-:W-:Y:S05]  /*8eb0*/  BRA `(.L_x_167) ;  /* 0xffffffac00307947 */ /* 0x000fea000383ffff */
.L_x_74:
[----:B------:R-:W-:Y:S07]  /*8ec0*/  MOV R0, UR5 ;  /* 0x0000000500007c02 */ /* 0x000fee0008000f00 */
.L_x_168:
[----:B-1----:R1:W2:Y:S02]  /*8ed0*/  SYNCS.PHASECHK.TRANS64.TRYWAIT P0, [R0+URZ], R5 ;  /* 0x00000005000075a7 */ /* 0x0022a400080011ff */
[----:B--2---:R-:W-:Y:S05]  /*8ee0*/  @!P0 NANOSLEEP.SYNCS 0x989680 ;  /* 0x009896800000895d */ /* 0x004fea0003900000 */
[----:B------:R-:W2:Y:S02]  /*8ef0*/  @!P0 SYNCS.PHASECHK.TRANS64 P0, [R0+URZ], R5 ;  /* 0x00000005000085a7 */ /* 0x000ea400080010ff */
[----:B--2---:R-:W-:Y:S05]  /*8f00*/  @!P0 BRA `(.L_x_168) ;  /* 0xfffffffc00f08947 */ /* 0x004fea000383ffff */
[----:B------:R-:W-:Y:S05]  /*8f10*/  BRA `(.L_x_73) ;  /* 0xffffffac00487947 */ /* 0x000fea000383ffff */
.L_x_78:
[----:B-1----:R-:W-:-:S07]  /*8f20*/  MOV R0, UR4 ;  /* 0x0000000400007c02 */ /* 0x002fce0008000f00 */
.L_x_169:
[----:B-1----:R1:W2:Y:S02]  /*8f30*/  SYNCS.PHASECHK.TRANS64.TRYWAIT P0, [R0+URZ], R3 ;  /* 0x00000003000075a7 */ /* 0x0022a400080011ff */
[----:B--2---:R-:W-:Y:S05]  /*8f40*/  @!P0 NANOSLEEP.SYNCS 0x989680 ;  /* 0x009896800000895d */ /* 0x004fea0003900000 */
[----:B------:R-:W2:Y:S02]  /*8f50*/  @!P0 SYNCS.PHASECHK.TRANS64 P0, [R0+URZ], R3 ;  /* 0x00000003000085a7 */ /* 0x000ea400080010ff */
[----:B--2---:R-:W-:Y:S05]  /*8f60*/  @!P0 BRA `(.L_x_169) ;  /* 0xfffffffc00f08947 */ /* 0x004fea000383ffff */
[----:B------:R-:W-:Y:S05]  /*8f70*/  BRA `(.L_x_170) ;  /* 0xffffffb400607947 */ /* 0x000fea000383ffff */
.L_x_79:
[----:B------:R-:W-:-:S07]  /*8f80*/  MOV R0, UR5 ;  /* 0x0000000500007c02 */ /* 0x000fce0008000f00 */
.L_x_171:
[----:B-1----:R1:W2:Y:S02]  /*8f90*/  SYNCS.PHASECHK.TRANS64.TRYWAIT P0, [R0+URZ], R3 ;  /* 0x00000003000075a7 */ /* 0x0022a400080011ff */
[----:B--2---:R-:W-:Y:S05]  /*8fa0*/  @!P0 NANOSLEEP.SYNCS 0x989680 ;  /* 0x009896800000895d */ /* 0x004fea0003900000 */
[----:B------:R-:W2:Y:S02]  /*8fb0*/  @!P0 SYNCS.PHASECHK.TRANS64 P0, [R0+URZ], R3 ;  /* 0x00000003000085a7 */ /* 0x000ea400080010ff */
[----:B--2---:R-:W-:Y:S05]  /*8fc0*/  @!P0 BRA `(.L_x_171) ;  /* 0xfffffffc00f08947 */ /* 0x004fea000383ffff */
[----:B------:R-:W-:Y:S05]  /*8fd0*/  BRA `(.L_x_172) ;  /* 0xffffffb400707947 */ /* 0x000fea000383ffff */
.L_x_80:
[----:B------:R-:W-:-:S07]  /*8fe0*/  MOV R0, UR5 ;  /* 0x0000000500007c02 */ /* 0x000fce0008000f00 */
.L_x_173:
[----:B-1----:R1:W2:Y:S02]  /*8ff0*/  SYNCS.PHASECHK.TRANS64.TRYWAIT P0, [R0+URZ], R3 ;  /* 0x00000003000075a7 */ /* 0x0022a400080011ff */
[----:B--2---:R-:W-:Y:S05]  /*9000*/  @!P0 NANOSLEEP.SYNCS 0x989680 ;  /* 0x009896800000895d */ /* 0x004fea0003900000 */
[----:B------:R-:W2:Y:S02]  /*9010*/  @!P0 SYNCS.PHASECHK.TRANS64 P0, [R0+URZ], R3 ;  /* 0x00000003000085a7 */ /* 0x000ea400080010ff */
[----:B--2---:R-:W-:Y:S05]  /*9020*/  @!P0 BRA `(.L_x_173) ;  /* 0xfffffffc00f08947 */ /* 0x004fea000383ffff */
[----:B------:R-:W-:Y:S05]  /*9030*/  BRA `(.L_x_174) ;  /* 0xffffffb4007c7947 */ /* 0x000fea000383ffff */
.L_x_83:
[----:B------:R-:W-:-:S07]  /*9040*/  MOV R0, UR62 ;  /* 0x0000003e00007c02 */ /* 0x000fce0008000f00 */
.L_x_175:
[----:B-1----:R1:W2:Y:S02]  /*9050*/  SYNCS.PHASECHK.TRANS64.TRYWAIT P1, [R0+URZ+0xf0], R2 ;  /* 0x0000f002000075a7 */ /* 0x0022a400080211ff */
[----:B--2---:R-:W-:Y:S05]  /*9060*/  @!P1 NANOSLEEP.SYNCS 0x989680 ;  /* 0x009896800000995d */ /* 0x004fea0003900000 */
[----:B------:R-:W2:Y:S02]  /*9070*/  @!P1 SYNCS.PHASECHK.TRANS64 P1, [R0+URZ+0xf0], R2 ;  /* 0x0000f002000095a7 */ /* 0x000ea400080210ff */
[----:B--2---:R-:W-:Y:S05]  /*9080*/  @!P1 BRA `(.L_x_175) ;  /* 0xfffffffc00f09947 */ /* 0x004fea000383ffff */
[----:B------:R-:W-:Y:S05]  /*9090*/  BRA `(.L_x_176) ;  /* 0xffffffb400cc7947 */ /* 0x000fea000383ffff */
.L_x_88:
[----:B----4-:R4:W1:Y:S02]  /*90a0*/  SYNCS.PHASECHK.TRANS64.TRYWAIT P0, [R0+URZ+0x70], R2 ;  /* 0x00007002000075a7 */ /* 0x01086400080011ff */
[----:B-1----:R-:W-:Y:S05]  /*90b0*/  @!P0 NANOSLEEP.SYNCS 0x989680 ;  /* 0x009896800000895d */ /* 0x002fea0003900000 */
[----:B------:R-:W1:Y:S02]  /*90c0*/  @!P0 SYNCS.PHASECHK.TRANS64 P0, [R0+URZ+0x70], R2 ;  /* 0x00007002000085a7 */ /* 0x000e6400080010ff */
[----:B-1----:R-:W-:Y:S05]  /*90d0*/  @!P0 BRA `(.L_x_88) ;  /* 0xfffffffc00f08947 */ /* 0x002fea000383ffff */
[----:B------:R-:W-:Y:S05]  /*90e0*/  BRA `(.L_x_177) ;  /* 0xffffffb800e47947 */ /* 0x000fea000383ffff */
.L_x_91:
[----:B------:R-:W-:Y:S07]  /*90f0*/  MOV R0, UR4 ;  /* 0x0000000400007c02 */ /* 0x000fee0008000f00 */
.L_x_178:
[----:B----4-:R4:W1:Y:S02]  /*9100*/  SYNCS.PHASECHK.TRANS64.TRYWAIT P0, [R0+URZ+0x68], R2 ;  /* 0x00006802000075a7 */ /* 0x01086400080011ff */
[----:B-1----:R-:W-:Y:S05]  /*9110*/  @!P0 NANOSLEEP.SYNCS 0x989680 ;  /* 0x009896800000895d */ /* 0x002fea0003900000 */
[----:B------:R-:W1:Y:S02]  /*9120*/  @!P0 SYNCS.PHASECHK.TRANS64 P0, [R0+URZ+0x68], R2 ;  /* 0x00006802000085a7 */ /* 0x000e6400080010ff */
[----:B-1----:R-:W-:Y:S05]  /*9130*/  @!P0 BRA `(.L_x_178) ;  /* 0xfffffffc00f08947 */ /* 0x002fea000383ffff */
[----:B------:R-:W-:Y:S05]  /*9140*/  BRA `(.L_x_90) ;  /* 0xffffffbc00c47947 */ /* 0x000fea000383ffff */
.L_x_94:
[----:B------:R-:W-:Y:S07]  /*9150*/  MOV R0, UR4 ;  /* 0x0000000400007c02 */ /* 0x000fee0008000f00 */
.L_x_179:
[----:B--2---:R2:W4:Y:S02]  /*9160*/  SYNCS.PHASECHK.TRANS64.TRYWAIT P0, [R0+URZ+0x40], R14 ;  /* 0x0000400e000075a7 */ /* 0x00452400080011ff */
[----:B----4-:R-:W-:Y:S05]  /*9170*/  @!P0 NANOSLEEP.SYNCS 0x989680 ;  /* 0x009896800000895d */ /* 0x010fea0003900000 */
[----:B------:R-:W4:Y:S02]  /*9180*/  @!P0 SYNCS.PHASECHK.TRANS64 P0, [R0+URZ+0x40], R14 ;  /* 0x0000400e000085a7 */ /* 0x000f2400080010ff */
[----:B----4-:R-:W-:Y:S05]  /*9190*/  @!P0 BRA `(.L_x_179) ;  /* 0xfffffffc00f08947 */ /* 0x010fea000383ffff */
[----:B------:R-:W-:Y:S05]  /*91a0*/  BRA `(.L_x_180) ;  /* 0xffffffc0003c7947 */ /* 0x000fea000383ffff */
.L_x_95:
[----:B------:R-:W-:Y:S07]  /*91b0*/  MOV R0, UR4 ;  /* 0x0000000400007c02 */ /* 0x000fee0008000f00 */
.L_x_181:
[----:B--2---:R2:W4:Y:S02]  /*91c0*/  SYNCS.PHASECHK.TRANS64.TRYWAIT P0, [R0+URZ+0x48], R14 ;  /* 0x0000480e000075a7 */ /* 0x00452400080011ff */
[----:B----4-:R-:W-:Y:S05]  /*91d0*/  @!P0 NANOSLEEP.SYNCS 0x989680 ;  /* 0x009896800000895d */ /* 0x010fea0003900000 */
[----:B------:R-:W4:Y:S02]  /*91e0*/  @!P0 SYNCS.PHASECHK.TRANS64 P0, [R0+URZ+0x48], R14 ;  /* 0x0000480e000085a7 */ /* 0x000f2400080010ff */
[----:B----4-:R-:W-:Y:S05]  /*91f0*/  @!P0 BRA `(.L_x_181) ;  /* 0xfffffffc00f08947 */ /* 0x010fea000383ffff */
[----:B------:R-:W-:Y:S05]  /*9200*/  BRA `(.L_x_182) ;  /* 0xffffffc000787947 */ /* 0x000fea000383ffff */
.L_x_96:
[----:B------:R-:W-:Y:S07]  /*9210*/  MOV R0, UR4 ;  /* 0x0000000400007c02 */ /* 0x000fee0008000f00 */
.L_x_183:
[----:B--2---:R2:W4:Y:S02]  /*9220*/  SYNCS.PHASECHK.TRANS64.TRYWAIT P0, [R0+URZ+0x50], R14 ;  /* 0x0000500e000075a7 */ /* 0x00452400080011ff */
[----:B----4-:R-:W-:Y:S05]  /*9230*/  @!P0 NANOSLEEP.SYNCS 0x989680 ;  /* 0x009896800000895d */ /* 0x010fea0003900000 */
[----:B------:R-:W4:Y:S02]  /*9240*/  @!P0 SYNCS.PHASECHK.TRANS64 P0, [R0+URZ+0x50], R14 ;  /* 0x0000500e000085a7 */ /* 0x000f2400080010ff */
[----:B----4-:R-:W-:Y:S05]  /*9250*/  @!P0 BRA `(.L_x_183) ;  /* 0xfffffffc00f08947 */ /* 0x010fea000383ffff */
[----:B------:R-:W-:Y:S05]  /*9260*/  BRA `(.L_x_184) ;  /* 0xffffffc000bc7947 */ /* 0x000fea000383ffff */
.L_x_97:
[----:B------:R-:W-:Y:S07]  /*9270*/  MOV R0, UR4 ;  /* 0x0000000400007c02 */ /* 0x000fee0008000f00 */
.L_x_185:
[----:B-1----:R1:W2:Y:S02]  /*9280*/  SYNCS.PHASECHK.TRANS64.TRYWAIT P0, [R0+URZ+0x58], R14 ;  /* 0x0000580e000075a7 */ /* 0x0022a400080011ff */
[----:B--2---:R-:W-:Y:S05]  /*9290*/  @!P0 NANOSLEEP.SYNCS 0x989680 ;  /* 0x009896800000895d */ /* 0x004fea0003900000 */
[----:B------:R-:W2:Y:S02]  /*92a0*/  @!P0 SYNCS.PHASECHK.TRANS64 P0, [R0+URZ+0x58], R14 ;  /* 0x0000580e000085a7 */ /* 0x000ea400080010ff */
[----:B--2---:R-:W-:Y:S05]  /*92b0*/  @!P0 BRA `(.L_x_185) ;  /* 0xfffffffc00f08947 */ /* 0x004fea000383ffff */
[----:B------:R-:W-:Y:S05]  /*92c0*/  BRA `(.L_x_186) ;  /* 0xffffffc400407947 */ /* 0x000fea000383ffff */
.L_x_99:
[----:B------:R-:W-:-:S07]  /*92d0*/  MOV R0, UR4 ;  /* 0x0000000400007c02 */ /* 0x000fce0008000f00 */
.L_x_187:
[----:B-1----:R1:W2:Y:S02]  /*92e0*/  SYNCS.PHASECHK.TRANS64.TRYWAIT P0, [R0+URZ+0x40], R2 ;  /* 0x00004002000075a7 */ /* 0x0022a400080011ff */
[----:B--2---:R-:W-:Y:S05]  /*92f0*/  @!P0 NANOSLEEP.SYNCS 0x989680 ;  /* 0x009896800000895d */ /* 0x004fea0003900000 */
[----:B------:R-:W2:Y:S02]  /*9300*/  @!P0 SYNCS.PHASECHK.TRANS64 P0, [R0+URZ+0x40], R2 ;  /* 0x00004002000085a7 */ /* 0x000ea400080010ff */
[----:B--2---:R-:W-:Y:S05]  /*9310*/  @!P0 BRA `(.L_x_187) ;  /* 0xfffffffc00f08947 */ /* 0x004fea000383ffff */
[----:B------:R-:W-:Y:S05]  /*9320*/  BRA `(.L_x_188) ;  /* 0xffffffc400b07947 */ /* 0x000fea000383ffff */
.L_x_100:
[----:B-1----:R-:W-:-:S07]  /*9330*/  MOV R0, UR4 ;  /* 0x0000000400007c02 */ /* 0x002fce0008000f00 */
.L_x_189:
[----:B-1----:R1:W2:Y:S02]  /*9340*/  SYNCS.PHASECHK.TRANS64.TRYWAIT P0, [R0+URZ+0x48], R2 ;  /* 0x00004802000075a7 */ /* 0x0022a400080011ff */
[----:B--2---:R-:W-:Y:S05]  /*9350*/  @!P0 NANOSLEEP.SYNCS 0x989680 ;  /* 0x009896800000895d */ /* 0x004fea0003900000 */
[----:B------:R-:W2:Y:S02]  /*9360*/  @!P0 SYNCS.PHASECHK.TRANS64 P0, [R0+URZ+0x48], R2 ;  /* 0x00004802000085a7 */ /* 0x000ea400080010ff */
[----:B--2---:R-:W-:Y:S05]  /*9370*/  @!P0 BRA `(.L_x_189) ;  /* 0xfffffffc00f08947 */ /* 0x004fea000383ffff */
[----:B------:R-:W-:Y:S05]  /*9380*/  BRA `(.L_x_190) ;  /* 0xffffffc400a07947 */ /* 0x000fea000383ffff */
.L_x_101:
[----:B-1----:R-:W-:-:S07]  /*9390*/  MOV R0, UR4 ;  /* 0x0000000400007c02 */ /* 0x002fce0008000f00 */
.L_x_191:
[----:B-1----:R1:W2:Y:S02]  /*93a0*/  SYNCS.PHASECHK.TRANS64.TRYWAIT P0, [R0+URZ+0x50], R2 ;  /* 0x00005002000075a7 */ /* 0x0022a400080011ff */
[----:B--2---:R-:W-:Y:S05]  /*93b0*/  @!P0 NANOSLEEP.SYNCS 0x989680 ;  /* 0x009896800000895d */ /* 0x004fea0003900000 */
[----:B------:R-:W2:Y:S02]  /*93c0*/  @!P0 SYNCS.PHASECHK.TRANS64 P0, [R0+URZ+0x50], R2 ;  /* 0x00005002000085a7 */ /* 0x000ea400080010ff */
[----:B--2---:R-:W-:Y:S05]  /*93d0*/  @!P0 BRA `(.L_x_191) ;  /* 0xfffffffc00f08947 */ /* 0x004fea000383ffff */
[----:B------:R-:W-:Y:S05]  /*93e0*/  BRA `(.L_x_192) ;  /* 0xffffffc400907947 */ /* 0x000fea000383ffff */
.L_x_103:
[----:B--2---:R2:W4:Y:S02]  /*93f0*/  SYNCS.PHASECHK.TRANS64.TRYWAIT P0, [R0+URZ+0x70], R2 ;  /* 0x00007002000075a7 */ /* 0x00452400080011ff */
[----:B----4-:R-:W-:Y:S05]  /*9400*/  @!P0 NANOSLEEP.SYNCS 0x989680 ;  /* 0x009896800000895d */ /* 0x010fea0003900000 */
[----:B------:R-:W4:Y:S02]  /*9410*/  @!P0 SYNCS.PHASECHK.TRANS64 P0, [R0+URZ+0x70], R2 ;  /* 0x00007002000085a7 */ /* 0x000f2400080010ff */
[----:B----4-:R-:W-:Y:S05]  /*9420*/  @!P0 BRA `(.L_x_103) ;  /* 0xfffffffc00f08947 */ /* 0x010fea000383ffff */
[----:B------:R-:W-:Y:S05]  /*9430*/  BRA `(.L_x_193) ;  /* 0xffffffc800587947 */ /* 0x000fea000383ffff */
.L_x_114:
[----:B-1----:R-:W-:Y:S04]  /*9440*/  MOV R2, UR36 ;  /* 0x0000002400027c02 */ /* 0x002fe80008000f00 */
[----:B------:R1:W3:Y:S03]  /*9450*/  SYNCS.PHASECHK.TRANS64.TRYWAIT P1, [R2+URZ+0x20], R3 ;  /* 0x00002003020075a7 */ /* 0x0002e600080211ff */
[----:B---3--:R-:W-:Y:S05]  /*9460*/  @!P1 NANOSLEEP.SYNCS 0x989680 ;  /* 0x009896800000995d */ /* 0x008fea0003900000 */
[----:B------:R-:W3:Y:S02]  /*9470*/  @!P1 SYNCS.PHASECHK.TRANS64 P1, [R2+URZ+0x20], R3 ;  /* 0x00002003020095a7 */ /* 0x000ee400080210ff */
[----:B---3--:R-:W-:Y:S05]  /*9480*/  @!P1 BRA `(.L_x_114) ;  /* 0xfffffffc00ec9947 */ /* 0x008fea000383ffff */
[----:B------:R-:W-:Y:S05]  /*9490*/  BRA `(.L_x_113) ;  /* 0xffffffd400647947 */ /* 0x000fea000383ffff */
.L_x_116:
[----:B-1----:R1:W4:Y:S02]  /*94a0*/  SYNCS.PHASECHK.TRANS64.TRYWAIT P0, [R84+URZ+0x90], R0 ;  /* 0x00009000540075a7 */ /* 0x00232400080011ff */
[----:B----4-:R-:W-:Y:S05]  /*94b0*/  @!P0 NANOSLEEP.SYNCS 0x989680 ;  /* 0x009896800000895d */ /* 0x010fea0003900000 */
[----:B------:R-:W4:Y:S02]  /*94c0*/  @!P0 SYNCS.PHASECHK.TRANS64 P0, [R84+URZ+0x90], R0 ;  /* 0x00009000540085a7 */ /* 0x000f2400080010ff */
[----:B----4-:R-:W-:Y:S05]  /*94d0*/  @!P0 BRA `(.L_x_116) ;  /* 0xfffffffc00f08947 */ /* 0x010fea000383ffff */
[----:B------:R-:W-:Y:S05]  /*94e0*/  BRA `(.L_x_115) ;  /* 0xffffffd4008c7947 */ /* 0x000fea000383ffff */
.L_x_125:
[----:B-1----:R1:W2:Y:S02]  /*94f0*/  SYNCS.PHASECHK.TRANS64.TRYWAIT P0, [R2+URZ+0x20], R0 ;  /* 0x00002000020075a7 */ /* 0x0022a400080011ff */
[----:B--2---:R-:W-:Y:S05]  /*9500*/  @!P0 NANOSLEEP.SYNCS 0x989680 ;  /* 0x009896800000895d */ /* 0x004fea0003900000 */
[----:B------:R-:W2:Y:S02]  /*9510*/  @!P0 SYNCS.PHASECHK.TRANS64 P0, [R2+URZ+0x20], R0 ;  /* 0x00002000020085a7 */ /* 0x000ea400080010ff */
[----:B--2---:R-:W-:Y:S05]  /*9520*/  @!P0 BRA `(.L_x_125) ;  /* 0xfffffffc00f08947 */ /* 0x004fea000383ffff */
[----:B------:R-:W-:Y:S05]  /*9530*/  BRA `(.L_x_124) ;  /* 0xffffffdc00287947 */ /* 0x000fea000383ffff */
.L_x_133:
[----:B-1----:R1:W2:Y:S02]  /*9540*/  SYNCS.PHASECHK.TRANS64.TRYWAIT P0, [R0+URZ+0x20], R6 ;  /* 0x00002006000075a7 */ /* 0x0022a400080011ff */
[----:B--2---:R-:W-:Y:S05]  /*9550*/  @!P0 NANOSLEEP.SYNCS 0x989680 ;  /* 0x009896800000895d */ /* 0x004fea0003900000 */
[----:B------:R-:W2:Y:S02]  /*9560*/  @!P0 SYNCS.PHASECHK.TRANS64 P0, [R0+URZ+0x20], R6 ;  /* 0x00002006000085a7 */ /* 0x000ea400080010ff */
[----:B--2---:R-:W-:Y:S05]  /*9570*/  @!P0 BRA `(.L_x_133) ;  /* 0xfffffffc00f08947 */ /* 0x004fea000383ffff */
[----:B------:R-:W-:Y:S05]  /*9580*/  BRA `(.L_x_132) ;  /* 0xffffffe000e87947 */ /* 0x000fea000383ffff */
.L_x_141:
[----:B-1----:R1:W2:Y:S02]  /*9590*/  SYNCS.PHASECHK.TRANS64.TRYWAIT P0, [R0+URZ+0x20], R5 ;  /* 0x00002005000075a7 */ /* 0x0022a400080011ff */
[----:B--2---:R-:W-:Y:S05]  /*95a0*/  @!P0 NANOSLEEP.SYNCS 0x989680 ;  /* 0x009896800000895d */ /* 0x004fea0003900000 */
[----:B------:R-:W2:Y:S02]  /*95b0*/  @!P0 SYNCS.PHASECHK.TRANS64 P0, [R0+URZ+0x20], R5 ;  /* 0x00002005000085a7 */ /* 0x000ea400080010ff */
[----:B--2---:R-:W-:Y:S05]  /*95c0*/  @!P0 BRA `(.L_x_141) ;  /* 0xfffffffc00f08947 */ /* 0x004fea000383ffff */
[----:B------:R-:W-:Y:S05]  /*95d0*/  BRA `(.L_x_140) ;  /* 0xffffffe800a87947 */ /* 0x000fea000383ffff */
        .weak           $__internal_0_$__cuda_sm10x_tcgen05_guardrail_trap_col_being_dealloced_not_returned_by_alloc
        .type           $__internal_0_$__cuda_sm10x_tcgen05_guardrail_trap_col_being_dealloced_not_returned_by_alloc,@function
        .size           $__internal_0_$__cuda_sm10x_tcgen05_guardrail_trap_col_being_dealloced_not_returned_by_alloc,($__internal_1_$__cuda_sm10x_tcgen05_guardrail_trap_phase_invalid_during_alloc - $__internal_0_$__cuda_sm10x_tcgen05_guardrail_trap_col_being_dealloced_not_returned_by_alloc)
$__internal_0_$__cuda_sm10x_tcgen05_guardrail_trap_col_being_dealloced_not_returned_by_alloc:
[----:B------:R-:W-:Y:S05]  /*95e0*/  BPT.TRAP 0x1 ;  /* 0x000000040000795c */ /* 0x000fea0000300000 */
[----:B------:R-:W-:-:S04]  /*95f0*/  HFMA2 R3, -RZ, RZ, 0, 0 ;  /* 0x00000000ff037431 */ /* 0x000fc800000001ff */
[----:B------:R-:W-:Y:S05]  /*9600*/  RET.REL.NODEC R2 `(_ZN7cutlass13device_kernelINS_4gemm6kernel13GemmUniversalIN4cute5tupleIJiiiiEEENS1_10collective13CollectiveMmaINS1_35MainloopSm100TmaUmmaWarpSpecializedILi2ELi2ELi4ENS5_IJNS4_1CILi2EEENSA_ILi1EEESC_EEEEENS5_IJNSA_ILi256EEENSA_ILi64EEENSA_ILi128EEEEEEfNS5_IJlSC_lEEEfSJ_NS4_8TiledMMAINS4_8MMA_AtomIJNS4_23SM100_MMA_TF32_2x1SM_SSINS_10tfloat32_tESN_fLi256ELi64ELNS4_4UMMA5MajorE0ELSP_0ELNSO_7ScaleInE0ELSQ_0EEEEEENS4_6LayoutINS5_IJSC_SC_SC_EEENS5_IJNSA_ILi0EEESV_SV_EEEEENS5_IJNS4_10UnderscoreESY_SY_EEEEENS4_18SM100_TMA_2SM_LOADENS4_14ComposedLayoutINS4_7SwizzleILi3ELi4ELi3EEENS4_18smem_ptr_flag_bitsILi32EEENST_INS5_IJNSA_ILi8EEENSA_ILi32EEEEEENS5_IJS18_SC_EEEEEEEvNS4_8identityES11_S1C_vS1D_EENS_8epilogue10collective18CollectiveEpilogueINS1F_23Sm100TmaWarpSpecializedILi4ELi2ELi16ELb1ELb0EEEJNS5_IJSH_SG_SH_EEENS5_IJNST_ISH_SC_EENST_INSA_ILi16EEESC_EEEEEfSJ_fSJ_NS1F_6fusion15FusionCallbacksIS1J_NS1P_17LinearCombinationIffffLNS_15FloatRoundStyleE2EEES1K_S1O_JEEENS4_5SM1004TMEM4LOAD26SM100_TMEM_LOAD_32dp32b16xENS4_13SM90_TMA_LOADENS12_INS13_ILi2ELi4ELi3EEES16_NST_INS5_IJS17_S1M_EEENS5_IJS1M_SC_EEEEEEENS4_39AutoVectorizingCopyWithAssumedAlignmentILi128EEENS4_14SM90_TMA_STOREES24_S26_S26_EEEvvEEEEvNT_6ParamsE) ;  /* 0xffffff68027c7950 */ /* 0x000fea0003c3ffff */
        .weak           $__internal_1_$__cuda_sm10x_tcgen05_guardrail_trap_phase_invalid_during_alloc
        .type           $__internal_1_$__cuda_sm10x_tcgen05_guardrail_trap_phase_invalid_during_alloc,@function
        .size           $__internal_1_$__cuda_sm10x_tcgen05_guardrail_trap_phase_invalid_during_alloc,($__internal_2_$__cuda_sm10x_tcgen05_guardrail_trap_unallocated_columns_being_dealloced - $__internal_1_$__cuda_sm10x_tcgen05_guardrail_trap_phase_invalid_during_alloc)
$__internal_1_$__cuda_sm10x_tcgen05_guardrail_trap_phase_invalid_during_alloc:
[----:B------:R-:W-:Y:S05]  /*9610*/  BPT.TRAP 0x1 ;  /* 0x000000040000795c */ /* 0x000fea0000300000 */
[----:B------:R-:W-:-:S04]  /*9620*/  MOV R3, 0x0 ;  /* 0x0000000000037802 */ /* 0x000fc80000000f00 */
[----:B------:R-:W-:Y:S05]  /*9630*/  RET.REL.NODEC R2 `(_ZN7cutlass13device_kernelINS_4gemm6kernel13GemmUniversalIN4cute5tupleIJiiiiEEENS1_10collective13CollectiveMmaINS1_35MainloopSm100TmaUmmaWarpSpecializedILi2ELi2ELi4ENS5_IJNS4_1CILi2EEENSA_ILi1EEESC_EEEEENS5_IJNSA_ILi256EEENSA_ILi64EEENSA_ILi128EEEEEEfNS5_IJlSC_lEEEfSJ_NS4_8TiledMMAINS4_8MMA_AtomIJNS4_23SM100_MMA_TF32_2x1SM_SSINS_10tfloat32_tESN_fLi256ELi64ELNS4_4UMMA5MajorE0ELSP_0ELNSO_7ScaleInE0ELSQ_0EEEEEENS4_6LayoutINS5_IJSC_SC_SC_EEENS5_IJNSA_ILi0EEESV_SV_EEEEENS5_IJNS4_10UnderscoreESY_SY_EEEEENS4_18SM100_TMA_2SM_LOADENS4_14ComposedLayoutINS4_7SwizzleILi3ELi4ELi3EEENS4_18smem_ptr_flag_bitsILi32EEENST_INS5_IJNSA_ILi8EEENSA_ILi32EEEEEENS5_IJS18_SC_EEEEEEEvNS4_8identityES11_S1C_vS1D_EENS_8epilogue10collective18CollectiveEpilogueINS1F_23Sm100TmaWarpSpecializedILi4ELi2ELi16ELb1ELb0EEEJNS5_IJSH_SG_SH_EEENS5_IJNST_ISH_SC_EENST_INSA_ILi16EEESC_EEEEEfSJ_fSJ_NS1F_6fusion15FusionCallbacksIS1J_NS1P_17LinearCombinationIffffLNS_15FloatRoundStyleE2EEES1K_S1O_JEEENS4_5SM1004TMEM4LOAD26SM100_TMEM_LOAD_32dp32b16xENS4_13SM90_TMA_LOADENS12_INS13_ILi2ELi4ELi3EEES16_NST_INS5_IJS17_S1M_EEENS5_IJS1M_SC_EEEEEEENS4_39AutoVectorizingCopyWithAssumedAlignmentILi128EEENS4_14SM90_TMA_STOREES24_S26_S26_EEEvvEEEEvNT_6ParamsE) ;  /* 0xffffff6802707950 */ /* 0x000fea0003c3ffff */
        .weak           $__internal_2_$__cuda_sm10x_tcgen05_guardrail_trap_unallocated_columns_being_dealloced
        .type           $__internal_2_$__cuda_sm10x_tcgen05_guardrail_trap_unallocated_columns_being_dealloced,@function
        .size           $__internal_2_$__cuda_sm10x_tcgen05_guardrail_trap_unallocated_columns_being_dealloced,(.L_x_195 - $__internal_2_$__cuda_sm10x_tcgen05_guardrail_trap_unallocated_columns_being_dealloced)
$__internal_2_$__cuda_sm10x_tcgen05_guardrail_trap_unallocated_columns_being_dealloced:
[----:B------:R-:W-:Y:S05]  /*9640*/  BPT.TRAP 0x1 ;  /* 0x000000040000795c */ /* 0x000fea0000300000 */
[----:B------:R-:W-:-:S04]  /*9650*/  HFMA2 R3, -RZ, RZ, 0, 0 ;  /* 0x00000000ff037431 */ /* 0x000fc800000001ff */
[----:B------:R-:W-:Y:S05]  /*9660*/  RET.REL.NODEC R2 `(_ZN7cutlass13device_kernelINS_4gemm6kernel13GemmUniversalIN4cute5tupleIJiiiiEEENS1_10collective13CollectiveMmaINS1_35MainloopSm100TmaUmmaWarpSpecializedILi2ELi2ELi4ENS5_IJNS4_1CILi2EEENSA_ILi1EEESC_EEEEENS5_IJNSA_ILi256EEENSA_ILi64EEENSA_ILi128EEEEEEfNS5_IJlSC_lEEEfSJ_NS4_8TiledMMAINS4_8MMA_AtomIJNS4_23SM100_MMA_TF32_2x1SM_SSINS_10tfloat32_tESN_fLi256ELi64ELNS4_4UMMA5MajorE0ELSP_0ELNSO_7ScaleInE0ELSQ_0EEEEEENS4_6LayoutINS5_IJSC_SC_SC_EEENS5_IJNSA_ILi0EEESV_SV_EEEEENS5_IJNS4_10UnderscoreESY_SY_EEEEENS4_18SM100_TMA_2SM_LOADENS4_14ComposedLayoutINS4_7SwizzleILi3ELi4ELi3EEENS4_18smem_ptr_flag_bitsILi32EEENST_INS5_IJNSA_ILi8EEENSA_ILi32EEEEEENS5_IJS18_SC_EEEEEEEvNS4_8identityES11_S1C_vS1D_EENS_8epilogue10collective18CollectiveEpilogueINS1F_23Sm100TmaWarpSpecializedILi4ELi2ELi16ELb1ELb0EEEJNS5_IJSH_SG_SH_EEENS5_IJNST_ISH_SC_EENST_INSA_ILi16EEESC_EEEEEfSJ_fSJ_NS1F_6fusion15FusionCallbacksIS1J_NS1P_17LinearCombinationIffffLNS_15FloatRoundStyleE2EEES1K_S1O_JEEENS4_5SM1004TMEM4LOAD26SM100_TMEM_LOAD_32dp32b16xENS4_13SM90_TMA_LOADENS12_INS13_ILi2ELi4ELi3EEES16_NST_INS5_IJS17_S1M_EEENS5_IJS1M_SC_EEEEEEENS4_39AutoVectorizingCopyWithAssumedAlignmentILi128EEENS4_14SM90_TMA_STOREES24_S26_S26_EEEvvEEEEvNT_6ParamsE) ;  /* 0xffffff6802647950 */ /* 0x000fea0003c3ffff */
.L_x_194:
[----:B------:R-:W-:-:S00]  /*9670*/  BRA `(.L_x_194) ;  /* 0xfffffffc00fc7947 */ /* 0x000fc0000383ffff */
[----:B------:R-:W-:-:S00]  /*9680*/  NOP ;  /* 0x0000000000007918 */ /* 0x000fc00000000000 */
[----:B------:R-:W-:-:S00]  /*9690*/  NOP ;  /* 0x0000000000007918 */ /* 0x000fc00000000000 */
[----:B------:R-:W-:-:S00]  /*96a0*/  NOP ;  /* 0x0000000000007918 */ /* 0x000fc00000000000 */
[----:B------:R-:W-:-:S00]  /*96b0*/  NOP ;  /* 0x0000000000007918 */ /* 0x000fc00000000000 */
[----:B------:R-:W-:-:S00]  /*96c0*/  NOP ;  /* 0x0000000000007918 */ /* 0x000fc00000000000 */
[----:B------:R-:W-:-:S00]  /*96d0*/  NOP ;  /* 0x0000000000007918 */ /* 0x000fc00000000000 */
[----:B------:R-:W-:-:S00]  /*96e0*/  NOP ;  /* 0x0000000000007918 */ /* 0x000fc00000000000 */
[----:B------:R-:W-:-:S00]  /*96f0*/  NOP ;  /* 0x0000000000007918 */ /* 0x000fc00000000000 */
.L_x_195:


//--------------------- .nv.global.init           --------------------------
	.section	.nv.global.init,"aw",@progbits
.nv.global.init:
	.type		$str$27,@object
	.size		$str$27,($str$28 - $str$27)
$str$27:
        /*0000*/ 	.byte	0x28, 0x61, 0x64, 0x64, 0x72, 0x65, 0x73, 0x73, 0x20, 0x26, 0x20, 0x6d, 0x61, 0x73, 0x6b, 0x29
        /*0010*/ 	.byte	0x20, 0x3d, 0x3d, 0x20, 0x30, 0x00
	.type		$str$28,@object
	.size		$str$28,($str$26 - $str$28)
$str$28:
        /*0016*/ 	.byte	0x2f, 0x74, 0x6d, 0x70, 0x2f, 0x63, 0x75, 0x74, 0x6c, 0x61, 0x73, 0x73, 0x5f, 0x73, 0x77, 0x65
        /*0026*/ 	.byte	0x65, 0x70, 0x5f, 0x73, 0x72, 0x63, 0x2f, 0x69, 0x6e, 0x63, 0x6c, 0x75, 0x64, 0x65, 0x2f, 0x63
        /*0036*/ 	.byte	0x75, 0x74, 0x65, 0x2f, 0x70, 0x6f, 0x69, 0x6e, 0x74, 0x65, 0x72, 0x5f, 0x66, 0x6c, 0x61, 0x67
        /*0046*/ 	.byte	0x67, 0x65, 0x64, 0x2e, 0x68, 0x70, 0x70, 0x00
	.type		$str$26,@object
	.size		$str$26,($str$25 - $str$26)
$str$26:
        /*004e*/ 	.byte	0x2f, 0x74, 0x6d, 0x70, 0x2f, 0x63, 0x75, 0x74, 0x6c, 0x61, 0x73, 0x73, 0x5f, 0x73, 0x77, 0x65
        /*005e*/ 	.byte	0x65, 0x70, 0x5f, 0x73, 0x72, 0x63, 0x2f, 0x69, 0x6e, 0x63, 0x6c, 0x75, 0x64, 0x65, 0x2f, 0x63
        /*006e*/ 	.byte	0x75, 0x74, 0x65, 0x2f, 0x61, 0x74, 0x6f, 0x6d, 0x2f, 0x63, 0x6f, 0x70, 0x79, 0x5f, 0x74, 0x72
        /*007e*/ 	.byte	0x61, 0x69, 0x74, 0x73, 0x5f, 0x73, 0x6d, 0x31, 0x30, 0x30, 0x2e, 0x68, 0x70, 0x70, 0x00
	.type		$str$25,@object
	.size		$str$25,(__unnamed_1 - $str$25)
$str$25:
        /*008d*/ 	.byte	0x28, 0x28, 0x75, 0x69, 0x6e, 0x74, 0x33, 0x32, 0x5f, 0x74, 0x28, 0x74, 0x68, 0x72, 0x65, 0x61
        /*009d*/ 	.byte	0x64, 0x49, 0x64, 0x78, 0x2e, 0x78, 0x29, 0x20, 0x2f, 0x20, 0x33, 0x32, 0x29, 0x20, 0x25, 0x20
        /*00ad*/ 	.byte	0x34, 0x29, 0x20, 0x3d, 0x3d, 0x20, 0x28, 0x28, 0x28, 0x74, 0x6d, 0x65, 0x6d, 0x5f, 0x61, 0x64
        /*00bd*/ 	.byte	0x64, 0x72, 0x20, 0x3e, 0x3e, 0x20, 0x31, 0x36, 0x29, 0x20, 0x2f, 0x20, 0x33, 0x32, 0x29, 0x20
        /*00cd*/ 	.byte	0x25, 0x20, 0x34, 0x29, 0x00
	.type		__unnamed_1,@object
	.size		__unnamed_1,(__unnamed_2 - __unnamed_1)
__unnamed_1:
        /*00d2*/ 	.byte	0x61, 0x75, 0x74, 0x6f, 0x20, 0x63, 0x75, 0x74, 0x65, 0x3a, 0x3a, 0x61, 0x73, 0x5f, 0x70, 0x6f
        /* <DEDUP_REMOVED lines=23> */
        /*0252*/ 	.byte	0x43, 0x3c, 0x32, 0x30, 0x34, 0x38, 0x3e, 0x3e, 0x3e, 0x3e, 0x5d, 0x00
	.type		__unnamed_2,@object
	.size		__unnamed_2,(.L_2 - __unnamed_2)
__unnamed_2:
        /* <DEDUP_REMOVED lines=42> */
        /*04fe*/ 	.byte	0x3e, 0x5d, 0x00
.L_2:


//--------------------- .nv.shared._ZN7cutlass13device_kernelINS_4gemm6kernel13GemmUniversalIN4cute5tupleIJiiiiEEENS1_10collective13CollectiveMmaINS1_35MainloopSm100TmaUmmaWarpSpecializedILi2ELi2ELi4ENS5_IJNS4_1CILi2EEENSA_ILi1EEESC_EEEEENS5_IJNSA_ILi256EEENSA_ILi64EEENSA_ILi128EEEEEEfNS5_IJlSC_lEEEfSJ_NS4_8TiledMMAINS4_8MMA_AtomIJNS4_23SM100_MMA_TF32_2x1SM_SSINS_10tfloat32_tESN_fLi256ELi64ELNS4_4UMMA5MajorE0ELSP_0ELNSO_7ScaleInE0ELSQ_0EEEEEENS4_6LayoutINS5_IJSC_SC_SC_EEENS5_IJNSA_ILi0EEESV_SV_EEEEENS5_IJNS4_10UnderscoreESY_SY_EEEEENS4_18SM100_TMA_2SM_LOADENS4_14ComposedLayoutINS4_7SwizzleILi3ELi4ELi3EEENS4_18smem_ptr_flag_bitsILi32EEENST_INS5_IJNSA_ILi8EEENSA_ILi32EEEEEENS5_IJS18_SC_EEEEEEEvNS4_8identityES11_S1C_vS1D_EENS_8epilogue10collective18CollectiveEpilogueINS1F_23Sm100TmaWarpSpecializedILi4ELi2ELi16ELb1ELb0EEEJNS5_IJSH_SG_SH_EEENS5_IJNST_ISH_SC_EENST_INSA_ILi16EEESC_EEEEEfSJ_fSJ_NS1F_6fusion15FusionCallbacksIS1J_NS1P_17LinearCombinationIffffLNS_15FloatRoundStyleE2EEES1K_S1O_JEEENS4_5SM1004TMEM4LOAD26SM100_TMEM_LOAD_32dp32b16xENS4_13SM90_TMA_LOADENS12_INS13_ILi2ELi4ELi3EEES16_NST_INS5_IJS17_S1M_EEENS5_IJS1M_SC_EEEEEEENS4_39AutoVectorizingCopyWithAssumedAlignmentILi128EEENS4_14SM90_TMA_STOREES24_S26_S26_EEEvvEEEEvNT_6ParamsE --------------------------
	.section	.nv.shared._ZN7cutlass13device_kernelINS_4gemm6kernel13GemmUniversalIN4cute5tupleIJiiiiEEENS1_10collective13CollectiveMmaINS1_35MainloopSm100TmaUmmaWarpSpecializedILi2ELi2ELi4ENS5_IJNS4_1CILi2EEENSA_ILi1EEESC_EEEEENS5_IJNSA_ILi256EEENSA_ILi64EEENSA_ILi128EEEEEEfNS5_IJlSC_lEEEfSJ_NS4_8TiledMMAINS4_8MMA_AtomIJNS4_23SM100_MMA_TF32_2x1SM_SSINS_10tfloat32_tESN_fLi256ELi64ELNS4_4UMMA5MajorE0ELSP_0ELNSO_7ScaleInE0ELSQ_0EEEEEENS4_6LayoutINS5_IJSC_SC_SC_EEENS5_IJNSA_ILi0EEESV_SV_EEEEENS5_IJNS4_10UnderscoreESY_SY_EEEEENS4_18SM100_TMA_2SM_LOADENS4_14ComposedLayoutINS4_7SwizzleILi3ELi4ELi3EEENS4_18smem_ptr_flag_bitsILi32EEENST_INS5_IJNSA_ILi8EEENSA_ILi32EEEEEENS5_IJS18_SC_EEEEEEEvNS4_8identityES11_S1C_vS1D_EENS_8epilogue10collective18CollectiveEpilogueINS1F_23Sm100TmaWarpSpecializedILi4ELi2ELi16ELb1ELb0EEEJNS5_IJSH_SG_SH_EEENS5_IJNST_ISH_SC_EENST_INSA_ILi16EEESC_EEEEEfSJ_fSJ_NS1F_6fusion15FusionCallbacksIS1J_NS1P_17LinearCombinationIffffLNS_15FloatRoundStyleE2EEES1K_S1O_JEEENS4_5SM1004TMEM4LOAD26SM100_TMEM_LOAD_32dp32b16xENS4_13SM90_TMA_LOADENS12_INS13_ILi2ELi4ELi3EEES16_NST_INS5_IJS17_S1M_EEENS5_IJS1M_SC_EEEEEEENS4_39AutoVectorizingCopyWithAssumedAlignmentILi128EEENS4_14SM90_TMA_STOREES24_S26_S26_EEEvvEEEEvNT_6ParamsE,"aw",@nobits
	.sectionflags	@""
	.align	16
	.zero		1024


//--------------------- .nv.shared.reserved.0     --------------------------
	.section	.nv.shared.reserved.0,"aw",@nobits
	.weak		__nv_reservedSMEM_offset_0_alias
	.size		__nv_reservedSMEM_offset_0_alias, 0, 64
	.other		__nv_reservedSMEM_offset_0_alias,@"STO_CUDA_RESERVED_SHARED STV_DEFAULT"
__nv_reservedSMEM_offset_0_alias:
	.zero		0
.nv.shared.reserved.0:
	.zero		64
	.weak		__nv_reservedSMEM_tcgen05_partition
	.type		__nv_reservedSMEM_tcgen05_partition,@object
	.size		__nv_reservedSMEM_tcgen05_partition,(.L_0 - __nv_reservedSMEM_tcgen05_partition)
__nv_reservedSMEM_tcgen05_partition:
	.zero		32
.L_0:


//--------------------- .nv.global                --------------------------
	.section	.nv.global,"aw",@nobits
.nv.global:
	.type		_ZN40_INTERNAL_85a85046_4_k_cu_b153bd3c_285304cute1_E,@object
	.size		_ZN40_INTERNAL_85a85046_4_k_cu_b153bd3c_285304cute1_E,(_ZN40_INTERNAL_85a85046_4_k_cu_b153bd3c_285304cuda3std3__45__cpo6cbeginE - _ZN40_INTERNAL_85a85046_4_k_cu_b153bd3c_285304cute1_E)
_ZN40_INTERNAL_85a85046_4_k_cu_b153bd3c_285304cute1_E:
	.zero		1
	.type		_ZN40_INTERNAL_85a85046_4_k_cu_b153bd3c_285304cuda3std3__45__cpo6cbeginE,@object
	.size		_ZN40_INTERNAL_85a85046_4_k_cu_b153bd3c_285304cuda3std3__45__cpo6cbeginE,(_ZN40_INTERNAL_85a85046_4_k_cu_b153bd3c_285304cuda3std3__48in_placeE - _ZN40_INTERNAL_85a85046_4_k_cu_b153bd3c_285304cuda3std3__45__cpo6cbeginE)
_ZN40_INTERNAL_85a85046_4_k_cu_b153bd3c_285304cuda3std3__45__cpo6cbeginE:
	.zero		1
	.type		_ZN40_INTERNAL_85a85046_4_k_cu_b153bd3c_285304cuda3std3__48in_placeE,@object
	.size		_ZN40_INTERNAL_85a85046_4_k_cu_b153bd3c_285304cuda3std3__48in_placeE,(_ZN40_INTERNAL_85a85046_4_k_cu_b153bd3c_285304cuda3std6ranges3__45__cpo9iter_moveE - _ZN40_INTERNAL_85a85046_4_k_cu_b153bd3c_285304cuda3std3__48in_placeE)
_ZN40_INTERNAL_85a85046_4_k_cu_b153bd3c_285304cuda3std3__48in_placeE:
	.zero		1
	.type		_ZN40_INTERNAL_85a85046_4_k_cu_b153bd3c_285304cuda3std6ranges3__45__cpo9iter_moveE,@object
	.size		_ZN40_INTERNAL_85a85046_4_k_cu_b153bd3c_285304cuda3std6ranges3__45__cpo9iter_moveE,(_ZN40_INTERNAL_85a85046_4_k_cu_b153bd3c_285304cuda3std3__45__cpo5beginE - _ZN40_INTERNAL_85a85046_4_k_cu_b153bd3c_285304cuda3std6ranges3__45__cpo9iter_moveE)
_ZN40_INTERNAL_85a85046_4_k_cu_b153bd3c_285304cuda3std6ranges3__45__cpo9iter_moveE:
	.zero		1
	.type		_ZN40_INTERNAL_85a85046_4_k_cu_b153bd3c_285304cuda3std3__45__cpo5beginE,@object
	.size		_ZN40_INTERNAL_85a85046_4_k_cu_b153bd3c_285304cuda3std3__45__cpo5beginE,(_ZN40_INTERNAL_85a85046_4_k_cu_b153bd3c_285304cuda3std3__442_GLOBAL__N__85a85046_4_k_cu_b153bd3c_285306ignoreE - _ZN40_INTERNAL_85a85046_4_k_cu_b153bd3c_285304cuda3std3__45__cpo5beginE)
_ZN40_INTERNAL_85a85046_4_k_cu_b153bd3c_285304cuda3std3__45__cpo5beginE:
	.zero		1
	.type		_ZN40_INTERNAL_85a85046_4_k_cu_b153bd3c_285304cuda3std3__442_GLOBAL__N__85a85046_4_k_cu_b153bd3c_285306ignoreE,@object
	.size		_ZN40_INTERNAL_85a85046_4_k_cu_b153bd3c_285304cuda3std3__442_GLOBAL__N__85a85046_4_k_cu_b153bd3c_285306ignoreE,(_ZN40_INTERNAL_85a85046_4_k_cu_b153bd3c_285304cute7productE - _ZN40_INTERNAL_85a85046_4_k_cu_b153bd3c_285304cuda3std3__442_GLOBAL__N__85a85046_4_k_cu_b153bd3c_285306ignoreE)
_ZN40_INTERNAL_85a85046_4_k_cu_b153bd3c_285304cuda3std3__442_GLOBAL__N__85a85046_4_k_cu_b153bd3c_285306ignoreE:
	.zero		1
	.type		_ZN40_INTERNAL_85a85046_4_k_cu_b153bd3c_285304cute7productE,@object
	.size		_ZN40_INTERNAL_85a85046_4_k_cu_b153bd3c_285304cute7productE,(_ZN40_INTERNAL_85a85046_4_k_cu_b153bd3c_285304cuda3std3__45__cpo3endE - _ZN40_INTERNAL_85a85046_4_k_cu_b153bd3c_285304cute7productE)
_ZN40_INTERNAL_85a85046_4_k_cu_b153bd3c_285304cute7productE:
	.zero		1
	.type		_ZN40_INTERNAL_85a85046_4_k_cu_b153bd3c_285304cuda3std3__45__cpo3endE,@object
	.size		_ZN40_INTERNAL_85a85046_4_k_cu_b153bd3c_285304cuda3std3__45__cpo3endE,(_ZN40_INTERNAL_85a85046_4_k_cu_b153bd3c_285304cuda3std3__419piecewise_constructE - _ZN40_INTERNAL_85a85046_4_k_cu_b153bd3c_285304cuda3std3__45__cpo3endE)
_ZN40_INTERNAL_85a85046_4_k_cu_b153bd3c_285304cuda3std3__45__cpo3endE:
	.zero		1
	.type		_ZN40_INTERNAL_85a85046_4_k_cu_b153bd3c_285304cuda3std3__419piecewise_constructE,@object
	.size		_ZN40_INTERNAL_85a85046_4_k_cu_b153bd3c_285304cuda3std3__419piecewise_constructE,(_ZN40_INTERNAL_85a85046_4_k_cu_b153bd3c_285304cuda3std3__45__cpo4cendE - _ZN40_INTERNAL_85a85046_4_k_cu_b153bd3c_285304cuda3std3__419piecewise_constructE)
_ZN40_INTERNAL_85a85046_4_k_cu_b153bd3c_285304cuda3std3__419piecewise_constructE:
	.zero		1
	.type		_ZN40_INTERNAL_85a85046_4_k_cu_b153bd3c_285304cuda3std3__45__cpo4cendE,@object
	.size		_ZN40_INTERNAL_85a85046_4_k_cu_b153bd3c_285304cuda3std3__45__cpo4cendE,(_ZN40_INTERNAL_85a85046_4_k_cu_b153bd3c_285304cuda3std6ranges3__45__cpo4swapE - _ZN40_INTERNAL_85a85046_4_k_cu_b153bd3c_285304cuda3std3__45__cpo4cendE)
_ZN40_INTERNAL_85a85046_4_k_cu_b153bd3c_285304cuda3std3__45__cpo4cendE:
	.zero		1
	.type		_ZN40_INTERNAL_85a85046_4_k_cu_b153bd3c_285304cuda3std6ranges3__45__cpo4swapE,@object
	.size		_ZN40_INTERNAL_85a85046_4_k_cu_b153bd3c_285304cuda3std6ranges3__45__cpo4swapE,(.L_10 - _ZN40_INTERNAL_85a85046_4_k_cu_b153bd3c_285304cuda3std6ranges3__45__cpo4swapE)
_ZN40_INTERNAL_85a85046_4_k_cu_b153bd3c_285304cuda3std6ranges3__45__cpo4swapE:
	.zero		1
.L_10:


//--------------------- .nv.constant0._ZN7cutlass13device_kernelINS_4gemm6kernel13GemmUniversalIN4cute5tupleIJiiiiEEENS1_10collective13CollectiveMmaINS1_35MainloopSm100TmaUmmaWarpSpecializedILi2ELi2ELi4ENS5_IJNS4_1CILi2EEENSA_ILi1EEESC_EEEEENS5_IJNSA_ILi256EEENSA_ILi64EEENSA_ILi128EEEEEEfNS5_IJlSC_lEEEfSJ_NS4_8TiledMMAINS4_8MMA_AtomIJNS4_23SM100_MMA_TF32_2x1SM_SSINS_10tfloat32_tESN_fLi256ELi64ELNS4_4UMMA5MajorE0ELSP_0ELNSO_7ScaleInE0ELSQ_0EEEEEENS4_6LayoutINS5_IJSC_SC_SC_EEENS5_IJNSA_ILi0EEESV_SV_EEEEENS5_IJNS4_10UnderscoreESY_SY_EEEEENS4_18SM100_TMA_2SM_LOADENS4_14ComposedLayoutINS4_7SwizzleILi3ELi4ELi3EEENS4_18smem_ptr_flag_bitsILi32EEENST_INS5_IJNSA_ILi8EEENSA_ILi32EEEEEENS5_IJS18_SC_EEEEEEEvNS4_8identityES11_S1C_vS1D_EENS_8epilogue10collective18CollectiveEpilogueINS1F_23Sm100TmaWarpSpecializedILi4ELi2ELi16ELb1ELb0EEEJNS5_IJSH_SG_SH_EEENS5_IJNST_ISH_SC_EENST_INSA_ILi16EEESC_EEEEEfSJ_fSJ_NS1F_6fusion15FusionCallbacksIS1J_NS1P_17LinearCombinationIffffLNS_15FloatRoundStyleE2EEES1K_S1O_JEEENS4_5SM1004TMEM4LOAD26SM100_TMEM_LOAD_32dp32b16xENS4_13SM90_TMA_LOADENS12_INS13_ILi2ELi4ELi3EEES16_NST_INS5_IJS17_S1M_EEENS5_IJS1M_SC_EEEEEEENS4_39AutoVectorizingCopyWithAssumedAlignmentILi128EEENS4_14SM90_TMA_STOREES24_S26_S26_EEEvvEEEEvNT_6ParamsE --------------------------
	.section	.nv.constant0._ZN7cutlass13device_kernelINS_4gemm6kernel13GemmUniversalIN4cute5tupleIJiiiiEEENS1_10collective13CollectiveMmaINS1_35MainloopSm100TmaUmmaWarpSpecializedILi2ELi2ELi4ENS5_IJNS4_1CILi2EEENSA_ILi1EEESC_EEEEENS5_IJNSA_ILi256EEENSA_ILi64EEENSA_ILi128EEEEEEfNS5_IJlSC_lEEEfSJ_NS4_8TiledMMAINS4_8MMA_AtomIJNS4_23SM100_MMA_TF32_2x1SM_SSINS_10tfloat32_tESN_fLi256ELi64ELNS4_4UMMA5MajorE0ELSP_0ELNSO_7ScaleInE0ELSQ_0EEEEEENS4_6LayoutINS5_IJSC_SC_SC_EEENS5_IJNSA_ILi0EEESV_SV_EEEEENS5_IJNS4_10UnderscoreESY_SY_EEEEENS4_18SM100_TMA_2SM_LOADENS4_14ComposedLayoutINS4_7SwizzleILi3ELi4ELi3EEENS4_18smem_ptr_flag_bitsILi32EEENST_INS5_IJNSA_ILi8EEENSA_ILi32EEEEEENS5_IJS18_SC_EEEEEEEvNS4_8identityES11_S1C_vS1D_EENS_8epilogue10collective18CollectiveEpilogueINS1F_23Sm100TmaWarpSpecializedILi4ELi2ELi16ELb1ELb0EEEJNS5_IJSH_SG_SH_EEENS5_IJNST_ISH_SC_EENST_INSA_ILi16EEESC_EEEEEfSJ_fSJ_NS1F_6fusion15FusionCallbacksIS1J_NS1P_17LinearCombinationIffffLNS_15FloatRoundStyleE2EEES1K_S1O_JEEENS4_5SM1004TMEM4LOAD26SM100_TMEM_LOAD_32dp32b16xENS4_13SM90_TMA_LOADENS12_INS13_ILi2ELi4ELi3EEES16_NST_INS5_IJS17_S1M_EEENS5_IJS1M_SC_EEEEEEENS4_39AutoVectorizingCopyWithAssumedAlignmentILi128EEENS4_14SM90_TMA_STOREES24_S26_S26_EEEvvEEEEvNT_6ParamsE,"a",@progbits
	.sectionflags	@""
	.align	4
.nv.constant0._ZN7cutlass13device_kernelINS_4gemm6kernel13GemmUniversalIN4cute5tupleIJiiiiEEENS1_10collective13CollectiveMmaINS1_35MainloopSm100TmaUmmaWarpSpecializedILi2ELi2ELi4ENS5_IJNS4_1CILi2EEENSA_ILi1EEESC_EEEEENS5_IJNSA_ILi256EEENSA_ILi64EEENSA_ILi128EEEEEEfNS5_IJlSC_lEEEfSJ_NS4_8TiledMMAINS4_8MMA_AtomIJNS4_23SM100_MMA_TF32_2x1SM_SSINS_10tfloat32_tESN_fLi256ELi64ELNS4_4UMMA5MajorE0ELSP_0ELNSO_7ScaleInE0ELSQ_0EEEEEENS4_6LayoutINS5_IJSC_SC_SC_EEENS5_IJNSA_ILi0EEESV_SV_EEEEENS5_IJNS4_10UnderscoreESY_SY_EEEEENS4_18SM100_TMA_2SM_LOADENS4_14ComposedLayoutINS4_7SwizzleILi3ELi4ELi3EEENS4_18smem_ptr_flag_bitsILi32EEENST_INS5_IJNSA_ILi8EEENSA_ILi32EEEEEENS5_IJS18_SC_EEEEEEEvNS4_8identityES11_S1C_vS1D_EENS_8epilogue10collective18CollectiveEpilogueINS1F_23Sm100TmaWarpSpecializedILi4ELi2ELi16ELb1ELb0EEEJNS5_IJSH_SG_SH_EEENS5_IJNST_ISH_SC_EENST_INSA_ILi16EEESC_EEEEEfSJ_fSJ_NS1F_6fusion15FusionCallbacksIS1J_NS1P_17LinearCombinationIffffLNS_15FloatRoundStyleE2EEES1K_S1O_JEEENS4_5SM1004TMEM4LOAD26SM100_TMEM_LOAD_32dp32b16xENS4_13SM90_TMA_LOADENS12_INS13_ILi2ELi4ELi3EEES16_NST_INS5_IJS17_S1M_EEENS5_IJS1M_SC_EEEEEEENS4_39AutoVectorizingCopyWithAssumedAlignmentILi128EEENS4_14SM90_TMA_STOREES24_S26_S26_EEEvvEEEEvNT_6ParamsE:
	.zero		2944


//--------------------- SYMBOLS --------------------------

	.type		.nv.reservedSmem.offset0,@object
	.size		.nv.reservedSmem.offset0,0x4
	.type		.nv.reservedSmem.cap,@object
	.size		.nv.reservedSmem.cap,0x4
	.type		__assertfail,@function
